//
// Generated by NVIDIA NVVM Compiler
//
// Compiler Build ID: CL-36424714
// Cuda compilation tools, release 13.0, V13.0.88
// Based on NVVM 20.0.0
//

.version 9.0
.target sm_100
.address_size 64

	// .globl	_Z15spmv_csr_kerneljPjS_PfS0_S0_

.visible .entry _Z15spmv_csr_kerneljPjS_PfS0_S0_(
	.param .u32 _Z15spmv_csr_kerneljPjS_PfS0_S0__param_0,
	.param .u64 .ptr .align 1 _Z15spmv_csr_kerneljPjS_PfS0_S0__param_1,
	.param .u64 .ptr .align 1 _Z15spmv_csr_kerneljPjS_PfS0_S0__param_2,
	.param .u64 .ptr .align 1 _Z15spmv_csr_kerneljPjS_PfS0_S0__param_3,
	.param .u64 .ptr .align 1 _Z15spmv_csr_kerneljPjS_PfS0_S0__param_4,
	.param .u64 .ptr .align 1 _Z15spmv_csr_kerneljPjS_PfS0_S0__param_5
)
{
	.reg .pred 	%p<11>;
	.reg .b32 	%r<65>;
	.reg .b32 	%f<112>;
	.reg .b64 	%rd<87>;

	ld.param.u32 	%r23, [_Z15spmv_csr_kerneljPjS_PfS0_S0__param_0];
	ld.param.u64 	%rd6, [_Z15spmv_csr_kerneljPjS_PfS0_S0__param_1];
	ld.param.u64 	%rd8, [_Z15spmv_csr_kerneljPjS_PfS0_S0__param_2];
	ld.param.u64 	%rd9, [_Z15spmv_csr_kerneljPjS_PfS0_S0__param_3];
	ld.param.u64 	%rd10, [_Z15spmv_csr_kerneljPjS_PfS0_S0__param_4];
	ld.param.u64 	%rd7, [_Z15spmv_csr_kerneljPjS_PfS0_S0__param_5];
	cvta.to.global.u64 	%rd1, %rd10;
	cvta.to.global.u64 	%rd2, %rd8;
	cvta.to.global.u64 	%rd3, %rd9;
	mov.u32 	%r24, %ntid.x;
	mov.u32 	%r25, %ctaid.x;
	mov.u32 	%r26, %tid.x;
	mad.lo.s32 	%r1, %r24, %r25, %r26;
	setp.ge.u32 	%p1, %r1, %r23;
	@%p1 bra 	$L__BB0_15;
	cvta.to.global.u64 	%rd11, %rd6;
	mul.wide.s32 	%rd12, %r1, 4;
	add.s64 	%rd13, %rd11, %rd12;
	ld.global.u32 	%r60, [%rd13];
	ld.global.u32 	%r3, [%rd13+4];
	setp.ge.s32 	%p2, %r60, %r3;
	mov.f32 	%f111, 0f00000000;
	@%p2 bra 	$L__BB0_14;
	sub.s32 	%r4, %r3, %r60;
	and.b32  	%r5, %r4, 15;
	sub.s32 	%r27, %r60, %r3;
	setp.gt.u32 	%p3, %r27, -16;
	mov.f32 	%f111, 0f00000000;
	@%p3 bra 	$L__BB0_5;
	and.b32  	%r28, %r4, -16;
	neg.s32 	%r58, %r28;
	add.s64 	%rd4, %rd3, 32;
	add.s64 	%rd5, %rd2, 32;
	mov.f32 	%f111, 0f00000000;
$L__BB0_4:
	.pragma "nounroll";
	mul.wide.s32 	%rd14, %r60, 4;
	add.s64 	%rd15, %rd4, %rd14;
	add.s64 	%rd16, %rd5, %rd14;
	ld.global.f32 	%f18, [%rd15+-32];
	ld.global.u32 	%r29, [%rd16+-32];
	mul.wide.u32 	%rd17, %r29, 4;
	add.s64 	%rd18, %rd1, %rd17;
	ld.global.f32 	%f19, [%rd18];
	fma.rn.f32 	%f20, %f18, %f19, %f111;
	ld.global.f32 	%f21, [%rd15+-28];
	ld.global.u32 	%r30, [%rd16+-28];
	mul.wide.u32 	%rd19, %r30, 4;
	add.s64 	%rd20, %rd1, %rd19;
	ld.global.f32 	%f22, [%rd20];
	fma.rn.f32 	%f23, %f21, %f22, %f20;
	ld.global.f32 	%f24, [%rd15+-24];
	ld.global.u32 	%r31, [%rd16+-24];
	mul.wide.u32 	%rd21, %r31, 4;
	add.s64 	%rd22, %rd1, %rd21;
	ld.global.f32 	%f25, [%rd22];
	fma.rn.f32 	%f26, %f24, %f25, %f23;
	ld.global.f32 	%f27, [%rd15+-20];
	ld.global.u32 	%r32, [%rd16+-20];
	mul.wide.u32 	%rd23, %r32, 4;
	add.s64 	%rd24, %rd1, %rd23;
	ld.global.f32 	%f28, [%rd24];
	fma.rn.f32 	%f29, %f27, %f28, %f26;
	ld.global.f32 	%f30, [%rd15+-16];
	ld.global.u32 	%r33, [%rd16+-16];
	mul.wide.u32 	%rd25, %r33, 4;
	add.s64 	%rd26, %rd1, %rd25;
	ld.global.f32 	%f31, [%rd26];
	fma.rn.f32 	%f32, %f30, %f31, %f29;
	ld.global.f32 	%f33, [%rd15+-12];
	ld.global.u32 	%r34, [%rd16+-12];
	mul.wide.u32 	%rd27, %r34, 4;
	add.s64 	%rd28, %rd1, %rd27;
	ld.global.f32 	%f34, [%rd28];
	fma.rn.f32 	%f35, %f33, %f34, %f32;
	ld.global.f32 	%f36, [%rd15+-8];
	ld.global.u32 	%r35, [%rd16+-8];
	mul.wide.u32 	%rd29, %r35, 4;
	add.s64 	%rd30, %rd1, %rd29;
	ld.global.f32 	%f37, [%rd30];
	fma.rn.f32 	%f38, %f36, %f37, %f35;
	ld.global.f32 	%f39, [%rd15+-4];
	ld.global.u32 	%r36, [%rd16+-4];
	mul.wide.u32 	%rd31, %r36, 4;
	add.s64 	%rd32, %rd1, %rd31;
	ld.global.f32 	%f40, [%rd32];
	fma.rn.f32 	%f41, %f39, %f40, %f38;
	ld.global.f32 	%f42, [%rd15];
	ld.global.u32 	%r37, [%rd16];
	mul.wide.u32 	%rd33, %r37, 4;
	add.s64 	%rd34, %rd1, %rd33;
	ld.global.f32 	%f43, [%rd34];
	fma.rn.f32 	%f44, %f42, %f43, %f41;
	ld.global.f32 	%f45, [%rd15+4];
	ld.global.u32 	%r38, [%rd16+4];
	mul.wide.u32 	%rd35, %r38, 4;
	add.s64 	%rd36, %rd1, %rd35;
	ld.global.f32 	%f46, [%rd36];
	fma.rn.f32 	%f47, %f45, %f46, %f44;
	ld.global.f32 	%f48, [%rd15+8];
	ld.global.u32 	%r39, [%rd16+8];
	mul.wide.u32 	%rd37, %r39, 4;
	add.s64 	%rd38, %rd1, %rd37;
	ld.global.f32 	%f49, [%rd38];
	fma.rn.f32 	%f50, %f48, %f49, %f47;
	ld.global.f32 	%f51, [%rd15+12];
	ld.global.u32 	%r40, [%rd16+12];
	mul.wide.u32 	%rd39, %r40, 4;
	add.s64 	%rd40, %rd1, %rd39;
	ld.global.f32 	%f52, [%rd40];
	fma.rn.f32 	%f53, %f51, %f52, %f50;
	ld.global.f32 	%f54, [%rd15+16];
	ld.global.u32 	%r41, [%rd16+16];
	mul.wide.u32 	%rd41, %r41, 4;
	add.s64 	%rd42, %rd1, %rd41;
	ld.global.f32 	%f55, [%rd42];
	fma.rn.f32 	%f56, %f54, %f55, %f53;
	ld.global.f32 	%f57, [%rd15+20];
	ld.global.u32 	%r42, [%rd16+20];
	mul.wide.u32 	%rd43, %r42, 4;
	add.s64 	%rd44, %rd1, %rd43;
	ld.global.f32 	%f58, [%rd44];
	fma.rn.f32 	%f59, %f57, %f58, %f56;
	ld.global.f32 	%f60, [%rd15+24];
	ld.global.u32 	%r43, [%rd16+24];
	mul.wide.u32 	%rd45, %r43, 4;
	add.s64 	%rd46, %rd1, %rd45;
	ld.global.f32 	%f61, [%rd46];
	fma.rn.f32 	%f62, %f60, %f61, %f59;
	ld.global.f32 	%f63, [%rd15+28];
	ld.global.u32 	%r44, [%rd16+28];
	mul.wide.u32 	%rd47, %r44, 4;
	add.s64 	%rd48, %rd1, %rd47;
	ld.global.f32 	%f64, [%rd48];
	fma.rn.f32 	%f111, %f63, %f64, %f62;
	add.s32 	%r60, %r60, 16;
	add.s32 	%r58, %r58, 16;
	setp.ne.s32 	%p4, %r58, 0;
	@%p4 bra 	$L__BB0_4;
$L__BB0_5:
	setp.eq.s32 	%p5, %r5, 0;
	@%p5 bra 	$L__BB0_14;
	and.b32  	%r12, %r4, 7;
	setp.lt.u32 	%p6, %r5, 8;
	@%p6 bra 	$L__BB0_8;
	mul.wide.s32 	%rd49, %r60, 4;
	add.s64 	%rd50, %rd3, %rd49;
	ld.global.f32 	%f66, [%rd50];
	add.s64 	%rd51, %rd2, %rd49;
	ld.global.u32 	%r45, [%rd51];
	mul.wide.u32 	%rd52, %r45, 4;
	add.s64 	%rd53, %rd1, %rd52;
	ld.global.f32 	%f67, [%rd53];
	fma.rn.f32 	%f68, %f66, %f67, %f111;
	ld.global.f32 	%f69, [%rd50+4];
	ld.global.u32 	%r46, [%rd51+4];
	mul.wide.u32 	%rd54, %r46, 4;
	add.s64 	%rd55, %rd1, %rd54;
	ld.global.f32 	%f70, [%rd55];
	fma.rn.f32 	%f71, %f69, %f70, %f68;
	ld.global.f32 	%f72, [%rd50+8];
	ld.global.u32 	%r47, [%rd51+8];
	mul.wide.u32 	%rd56, %r47, 4;
	add.s64 	%rd57, %rd1, %rd56;
	ld.global.f32 	%f73, [%rd57];
	fma.rn.f32 	%f74, %f72, %f73, %f71;
	ld.global.f32 	%f75, [%rd50+12];
	ld.global.u32 	%r48, [%rd51+12];
	mul.wide.u32 	%rd58, %r48, 4;
	add.s64 	%rd59, %rd1, %rd58;
	ld.global.f32 	%f76, [%rd59];
	fma.rn.f32 	%f77, %f75, %f76, %f74;
	ld.global.f32 	%f78, [%rd50+16];
	ld.global.u32 	%r49, [%rd51+16];
	mul.wide.u32 	%rd60, %r49, 4;
	add.s64 	%rd61, %rd1, %rd60;
	ld.global.f32 	%f79, [%rd61];
	fma.rn.f32 	%f80, %f78, %f79, %f77;
	ld.global.f32 	%f81, [%rd50+20];
	ld.global.u32 	%r50, [%rd51+20];
	mul.wide.u32 	%rd62, %r50, 4;
	add.s64 	%rd63, %rd1, %rd62;
	ld.global.f32 	%f82, [%rd63];
	fma.rn.f32 	%f83, %f81, %f82, %f80;
	ld.global.f32 	%f84, [%rd50+24];
	ld.global.u32 	%r51, [%rd51+24];
	mul.wide.u32 	%rd64, %r51, 4;
	add.s64 	%rd65, %rd1, %rd64;
	ld.global.f32 	%f85, [%rd65];
	fma.rn.f32 	%f86, %f84, %f85, %f83;
	ld.global.f32 	%f87, [%rd50+28];
	ld.global.u32 	%r52, [%rd51+28];
	mul.wide.u32 	%rd66, %r52, 4;
	add.s64 	%rd67, %rd1, %rd66;
	ld.global.f32 	%f88, [%rd67];
	fma.rn.f32 	%f111, %f87, %f88, %f86;
	add.s32 	%r60, %r60, 8;
$L__BB0_8:
	setp.eq.s32 	%p7, %r12, 0;
	@%p7 bra 	$L__BB0_14;
	and.b32  	%r15, %r4, 3;
	setp.lt.u32 	%p8, %r12, 4;
	@%p8 bra 	$L__BB0_11;
	mul.wide.s32 	%rd68, %r60, 4;
	add.s64 	%rd69, %rd3, %rd68;
	ld.global.f32 	%f90, [%rd69];
	add.s64 	%rd70, %rd2, %rd68;
	ld.global.u32 	%r53, [%rd70];
	mul.wide.u32 	%rd71, %r53, 4;
	add.s64 	%rd72, %rd1, %rd71;
	ld.global.f32 	%f91, [%rd72];
	fma.rn.f32 	%f92, %f90, %f91, %f111;
	ld.global.f32 	%f93, [%rd69+4];
	ld.global.u32 	%r54, [%rd70+4];
	mul.wide.u32 	%rd73, %r54, 4;
	add.s64 	%rd74, %rd1, %rd73;
	ld.global.f32 	%f94, [%rd74];
	fma.rn.f32 	%f95, %f93, %f94, %f92;
	ld.global.f32 	%f96, [%rd69+8];
	ld.global.u32 	%r55, [%rd70+8];
	mul.wide.u32 	%rd75, %r55, 4;
	add.s64 	%rd76, %rd1, %rd75;
	ld.global.f32 	%f97, [%rd76];
	fma.rn.f32 	%f98, %f96, %f97, %f95;
	ld.global.f32 	%f99, [%rd69+12];
	ld.global.u32 	%r56, [%rd70+12];
	mul.wide.u32 	%rd77, %r56, 4;
	add.s64 	%rd78, %rd1, %rd77;
	ld.global.f32 	%f100, [%rd78];
	fma.rn.f32 	%f111, %f99, %f100, %f98;
	add.s32 	%r60, %r60, 4;
$L__BB0_11:
	setp.eq.s32 	%p9, %r15, 0;
	@%p9 bra 	$L__BB0_14;
	neg.s32 	%r63, %r15;
$L__BB0_13:
	.pragma "nounroll";
	mul.wide.s32 	%rd79, %r60, 4;
	add.s64 	%rd80, %rd2, %rd79;
	add.s64 	%rd81, %rd3, %rd79;
	ld.global.f32 	%f101, [%rd81];
	ld.global.u32 	%r57, [%rd80];
	mul.wide.u32 	%rd82, %r57, 4;
	add.s64 	%rd83, %rd1, %rd82;
	ld.global.f32 	%f102, [%rd83];
	fma.rn.f32 	%f111, %f101, %f102, %f111;
	add.s32 	%r60, %r60, 1;
	add.s32 	%r63, %r63, 1;
	setp.ne.s32 	%p10, %r63, 0;
	@%p10 bra 	$L__BB0_13;
$L__BB0_14:
	cvta.to.global.u64 	%rd84, %rd7;
	add.s64 	%rd86, %rd84, %rd12;
	st.global.f32 	[%rd86], %f111;
$L__BB0_15:
	ret;

}
	// .globl	_Z15spmv_jds_kerneljPjS_S_S_PfS0_S0_
.visible .entry _Z15spmv_jds_kerneljPjS_S_S_PfS0_S0_(
	.param .u32 _Z15spmv_jds_kerneljPjS_S_S_PfS0_S0__param_0,
	.param .u64 .ptr .align 1 _Z15spmv_jds_kerneljPjS_S_S_PfS0_S0__param_1,
	.param .u64 .ptr .align 1 _Z15spmv_jds_kerneljPjS_S_S_PfS0_S0__param_2,
	.param .u64 .ptr .align 1 _Z15spmv_jds_kerneljPjS_S_S_PfS0_S0__param_3,
	.param .u64 .ptr .align 1 _Z15spmv_jds_kerneljPjS_S_S_PfS0_S0__param_4,
	.param .u64 .ptr .align 1 _Z15spmv_jds_kerneljPjS_S_S_PfS0_S0__param_5,
	.param .u64 .ptr .align 1 _Z15spmv_jds_kerneljPjS_S_S_PfS0_S0__param_6,
	.param .u64 .ptr .align 1 _Z15spmv_jds_kerneljPjS_S_S_PfS0_S0__param_7
)
{
	.reg .pred 	%p<11>;
	.reg .b32 	%r<70>;
	.reg .b32 	%f<68>;
	.reg .b64 	%rd<105>;

	ld.param.u32 	%r15, [_Z15spmv_jds_kerneljPjS_S_S_PfS0_S0__param_0];
	ld.param.u64 	%rd8, [_Z15spmv_jds_kerneljPjS_S_S_PfS0_S0__param_1];
	ld.param.u64 	%rd9, [_Z15spmv_jds_kerneljPjS_S_S_PfS0_S0__param_2];
	ld.param.u64 	%rd11, [_Z15spmv_jds_kerneljPjS_S_S_PfS0_S0__param_3];
	ld.param.u64 	%rd12, [_Z15spmv_jds_kerneljPjS_S_S_PfS0_S0__param_4];
	ld.param.u64 	%rd13, [_Z15spmv_jds_kerneljPjS_S_S_PfS0_S0__param_5];
	ld.param.u64 	%rd14, [_Z15spmv_jds_kerneljPjS_S_S_PfS0_S0__param_6];
	ld.param.u64 	%rd10, [_Z15spmv_jds_kerneljPjS_S_S_PfS0_S0__param_7];
	cvta.to.global.u64 	%rd1, %rd14;
	cvta.to.global.u64 	%rd2, %rd13;
	cvta.to.global.u64 	%rd3, %rd12;
	cvta.to.global.u64 	%rd4, %rd11;
	mov.u32 	%r16, %ntid.x;
	mov.u32 	%r17, %ctaid.x;
	mov.u32 	%r18, %tid.x;
	mad.lo.s32 	%r1, %r16, %r17, %r18;
	setp.ge.u32 	%p1, %r1, %r15;
	@%p1 bra 	$L__BB1_14;
	cvta.to.global.u64 	%rd15, %rd8;
	cvta.to.global.u64 	%rd16, %rd9;
	mul.wide.s32 	%rd17, %r1, 4;
	add.s64 	%rd18, %rd15, %rd17;
	ld.global.u32 	%r2, [%rd18];
	add.s64 	%rd19, %rd16, %rd17;
	ld.global.u32 	%r3, [%rd19];
	setp.lt.s32 	%p2, %r3, 1;
	mov.f32 	%f67, 0f00000000;
	@%p2 bra 	$L__BB1_13;
	and.b32  	%r4, %r3, 7;
	setp.lt.u32 	%p3, %r3, 8;
	mov.f32 	%f67, 0f00000000;
	mov.b32 	%r68, 0;
	@%p3 bra 	$L__BB1_5;
	and.b32  	%r68, %r3, 2147483640;
	neg.s32 	%r66, %r68;
	add.s64 	%rd104, %rd4, 16;
	mov.f32 	%f67, 0f00000000;
$L__BB1_4:
	.pragma "nounroll";
	ld.global.u32 	%r20, [%rd104+-16];
	add.s32 	%r21, %r20, %r1;
	mul.wide.s32 	%rd20, %r21, 4;
	add.s64 	%rd21, %rd3, %rd20;
	ld.global.u32 	%r22, [%rd21];
	add.s64 	%rd22, %rd2, %rd20;
	ld.global.f32 	%f17, [%rd22];
	mul.wide.s32 	%rd23, %r22, 4;
	add.s64 	%rd24, %rd1, %rd23;
	ld.global.f32 	%f18, [%rd24];
	fma.rn.f32 	%f19, %f17, %f18, %f67;
	ld.global.u32 	%r23, [%rd104+-12];
	add.s32 	%r24, %r23, %r1;
	mul.wide.s32 	%rd25, %r24, 4;
	add.s64 	%rd26, %rd3, %rd25;
	ld.global.u32 	%r25, [%rd26];
	add.s64 	%rd27, %rd2, %rd25;
	ld.global.f32 	%f20, [%rd27];
	mul.wide.s32 	%rd28, %r25, 4;
	add.s64 	%rd29, %rd1, %rd28;
	ld.global.f32 	%f21, [%rd29];
	fma.rn.f32 	%f22, %f20, %f21, %f19;
	ld.global.u32 	%r26, [%rd104+-8];
	add.s32 	%r27, %r26, %r1;
	mul.wide.s32 	%rd30, %r27, 4;
	add.s64 	%rd31, %rd3, %rd30;
	ld.global.u32 	%r28, [%rd31];
	add.s64 	%rd32, %rd2, %rd30;
	ld.global.f32 	%f23, [%rd32];
	mul.wide.s32 	%rd33, %r28, 4;
	add.s64 	%rd34, %rd1, %rd33;
	ld.global.f32 	%f24, [%rd34];
	fma.rn.f32 	%f25, %f23, %f24, %f22;
	ld.global.u32 	%r29, [%rd104+-4];
	add.s32 	%r30, %r29, %r1;
	mul.wide.s32 	%rd35, %r30, 4;
	add.s64 	%rd36, %rd3, %rd35;
	ld.global.u32 	%r31, [%rd36];
	add.s64 	%rd37, %rd2, %rd35;
	ld.global.f32 	%f26, [%rd37];
	mul.wide.s32 	%rd38, %r31, 4;
	add.s64 	%rd39, %rd1, %rd38;
	ld.global.f32 	%f27, [%rd39];
	fma.rn.f32 	%f28, %f26, %f27, %f25;
	ld.global.u32 	%r32, [%rd104];
	add.s32 	%r33, %r32, %r1;
	mul.wide.s32 	%rd40, %r33, 4;
	add.s64 	%rd41, %rd3, %rd40;
	ld.global.u32 	%r34, [%rd41];
	add.s64 	%rd42, %rd2, %rd40;
	ld.global.f32 	%f29, [%rd42];
	mul.wide.s32 	%rd43, %r34, 4;
	add.s64 	%rd44, %rd1, %rd43;
	ld.global.f32 	%f30, [%rd44];
	fma.rn.f32 	%f31, %f29, %f30, %f28;
	ld.global.u32 	%r35, [%rd104+4];
	add.s32 	%r36, %r35, %r1;
	mul.wide.s32 	%rd45, %r36, 4;
	add.s64 	%rd46, %rd3, %rd45;
	ld.global.u32 	%r37, [%rd46];
	add.s64 	%rd47, %rd2, %rd45;
	ld.global.f32 	%f32, [%rd47];
	mul.wide.s32 	%rd48, %r37, 4;
	add.s64 	%rd49, %rd1, %rd48;
	ld.global.f32 	%f33, [%rd49];
	fma.rn.f32 	%f34, %f32, %f33, %f31;
	ld.global.u32 	%r38, [%rd104+8];
	add.s32 	%r39, %r38, %r1;
	mul.wide.s32 	%rd50, %r39, 4;
	add.s64 	%rd51, %rd3, %rd50;
	ld.global.u32 	%r40, [%rd51];
	add.s64 	%rd52, %rd2, %rd50;
	ld.global.f32 	%f35, [%rd52];
	mul.wide.s32 	%rd53, %r40, 4;
	add.s64 	%rd54, %rd1, %rd53;
	ld.global.f32 	%f36, [%rd54];
	fma.rn.f32 	%f37, %f35, %f36, %f34;
	ld.global.u32 	%r41, [%rd104+12];
	add.s32 	%r42, %r41, %r1;
	mul.wide.s32 	%rd55, %r42, 4;
	add.s64 	%rd56, %rd3, %rd55;
	ld.global.u32 	%r43, [%rd56];
	add.s64 	%rd57, %rd2, %rd55;
	ld.global.f32 	%f38, [%rd57];
	mul.wide.s32 	%rd58, %r43, 4;
	add.s64 	%rd59, %rd1, %rd58;
	ld.global.f32 	%f39, [%rd59];
	fma.rn.f32 	%f67, %f38, %f39, %f37;
	add.s32 	%r66, %r66, 8;
	add.s64 	%rd104, %rd104, 32;
	setp.ne.s32 	%p4, %r66, 0;
	@%p4 bra 	$L__BB1_4;
$L__BB1_5:
	setp.eq.s32 	%p5, %r4, 0;
	@%p5 bra 	$L__BB1_13;
	and.b32  	%r10, %r3, 3;
	setp.lt.u32 	%p6, %r4, 4;
	@%p6 bra 	$L__BB1_8;
	mul.wide.u32 	%rd60, %r68, 4;
	add.s64 	%rd61, %rd4, %rd60;
	ld.global.u32 	%r44, [%rd61];
	add.s32 	%r45, %r44, %r1;
	mul.wide.s32 	%rd62, %r45, 4;
	add.s64 	%rd63, %rd3, %rd62;
	ld.global.u32 	%r46, [%rd63];
	add.s64 	%rd64, %rd2, %rd62;
	ld.global.f32 	%f41, [%rd64];
	mul.wide.s32 	%rd65, %r46, 4;
	add.s64 	%rd66, %rd1, %rd65;
	ld.global.f32 	%f42, [%rd66];
	fma.rn.f32 	%f43, %f41, %f42, %f67;
	ld.global.u32 	%r47, [%rd61+4];
	add.s32 	%r48, %r47, %r1;
	mul.wide.s32 	%rd67, %r48, 4;
	add.s64 	%rd68, %rd3, %rd67;
	ld.global.u32 	%r49, [%rd68];
	add.s64 	%rd69, %rd2, %rd67;
	ld.global.f32 	%f44, [%rd69];
	mul.wide.s32 	%rd70, %r49, 4;
	add.s64 	%rd71, %rd1, %rd70;
	ld.global.f32 	%f45, [%rd71];
	fma.rn.f32 	%f46, %f44, %f45, %f43;
	ld.global.u32 	%r50, [%rd61+8];
	add.s32 	%r51, %r50, %r1;
	mul.wide.s32 	%rd72, %r51, 4;
	add.s64 	%rd73, %rd3, %rd72;
	ld.global.u32 	%r52, [%rd73];
	add.s64 	%rd74, %rd2, %rd72;
	ld.global.f32 	%f47, [%rd74];
	mul.wide.s32 	%rd75, %r52, 4;
	add.s64 	%rd76, %rd1, %rd75;
	ld.global.f32 	%f48, [%rd76];
	fma.rn.f32 	%f49, %f47, %f48, %f46;
	ld.global.u32 	%r53, [%rd61+12];
	add.s32 	%r54, %r53, %r1;
	mul.wide.s32 	%rd77, %r54, 4;
	add.s64 	%rd78, %rd3, %rd77;
	ld.global.u32 	%r55, [%rd78];
	add.s64 	%rd79, %rd2, %rd77;
	ld.global.f32 	%f50, [%rd79];
	mul.wide.s32 	%rd80, %r55, 4;
	add.s64 	%rd81, %rd1, %rd80;
	ld.global.f32 	%f51, [%rd81];
	fma.rn.f32 	%f67, %f50, %f51, %f49;
	add.s32 	%r68, %r68, 4;
$L__BB1_8:
	setp.eq.s32 	%p7, %r10, 0;
	@%p7 bra 	$L__BB1_13;
	setp.eq.s32 	%p8, %r10, 1;
	@%p8 bra 	$L__BB1_11;
	mul.wide.u32 	%rd82, %r68, 4;
	add.s64 	%rd83, %rd4, %rd82;
	ld.global.u32 	%r56, [%rd83];
	add.s32 	%r57, %r56, %r1;
	mul.wide.s32 	%rd84, %r57, 4;
	add.s64 	%rd85, %rd3, %rd84;
	ld.global.u32 	%r58, [%rd85];
	add.s64 	%rd86, %rd2, %rd84;
	ld.global.f32 	%f53, [%rd86];
	mul.wide.s32 	%rd87, %r58, 4;
	add.s64 	%rd88, %rd1, %rd87;
	ld.global.f32 	%f54, [%rd88];
	fma.rn.f32 	%f55, %f53, %f54, %f67;
	ld.global.u32 	%r59, [%rd83+4];
	add.s32 	%r60, %r59, %r1;
	mul.wide.s32 	%rd89, %r60, 4;
	add.s64 	%rd90, %rd3, %rd89;
	ld.global.u32 	%r61, [%rd90];
	add.s64 	%rd91, %rd2, %rd89;
	ld.global.f32 	%f56, [%rd91];
	mul.wide.s32 	%rd92, %r61, 4;
	add.s64 	%rd93, %rd1, %rd92;
	ld.global.f32 	%f57, [%rd93];
	fma.rn.f32 	%f67, %f56, %f57, %f55;
	add.s32 	%r68, %r68, 2;
$L__BB1_11:
	and.b32  	%r62, %r3, 1;
	setp.eq.b32 	%p9, %r62, 1;
	not.pred 	%p10, %p9;
	@%p10 bra 	$L__BB1_13;
	mul.wide.u32 	%rd94, %r68, 4;
	add.s64 	%rd95, %rd4, %rd94;
	ld.global.u32 	%r63, [%rd95];
	add.s32 	%r64, %r63, %r1;
	mul.wide.s32 	%rd96, %r64, 4;
	add.s64 	%rd97, %rd3, %rd96;
	ld.global.u32 	%r65, [%rd97];
	add.s64 	%rd98, %rd2, %rd96;
	ld.global.f32 	%f58, [%rd98];
	mul.wide.s32 	%rd99, %r65, 4;
	add.s64 	%rd100, %rd1, %rd99;
	ld.global.f32 	%f59, [%rd100];
	fma.rn.f32 	%f67, %f58, %f59, %f67;
$L__BB1_13:
	cvta.to.global.u64 	%rd101, %rd10;
	mul.wide.s32 	%rd102, %r2, 4;
	add.s64 	%rd103, %rd101, %rd102;
	st.global.f32 	[%rd103], %f67;
$L__BB1_14:
	ret;

}


// ===== COMPILED SASS (sm_100) =====

	.target	sm_100

	.elftype	@"ET_EXEC"


//--------------------- .note.nv.tkinfo           --------------------------
	.section	.note.nv.tkinfo,"",@"SHT_NOTE"
	.sectionflags	@"SHF_NOTE_NV_TKINFO"
	.tkinfo
        /*0018*/ 	.word	0x00000002
        /*0030*/ 	.string	""
        /*0030*/ 	.string	"ptxas"
        /*0030*/ 	.string	"Cuda compilation tools, release 13.0, V13.0.88"
        /*0030*/ 	.string	"Build cuda_13.0.r13.0/compiler.36424714_0"
        /*0030*/ 	.string	"-arch sm_100 -m 64 "



//--------------------- .note.nv.cuinfo           --------------------------
	.section	.note.nv.cuinfo,"",@"SHT_NOTE"
	.sectionflags	@"SHF_NOTE_NV_CUINFO"
        /*0018*/ 	.short	0x0002
        /*001a*/ 	.short	0x0064
        /*001c*/ 	.short	0x0082
	.zero		2


//--------------------- .nv.info                  --------------------------
	.section	.nv.info,"",@"SHT_CUDA_INFO"
	.align	4


	//----- nvinfo : EIATTR_REGCOUNT
	.align		4
        /*0000*/ 	.byte	0x04, 0x2f
        /*0002*/ 	.short	(.L_1 - .L_0)
	.align		4
.L_0:
        /*0004*/ 	.word	index@(_Z15spmv_csr_kerneljPjS_PfS0_S0_)
        /*0008*/ 	.word	0x00000020


	//----- nvinfo : EIATTR_FRAME_SIZE
	.align		4
.L_1:
        /*000c*/ 	.byte	0x04, 0x11
        /*000e*/ 	.short	(.L_3 - .L_2)
	.align		4
.L_2:
        /*0010*/ 	.word	index@(_Z15spmv_csr_kerneljPjS_PfS0_S0_)
        /*0014*/ 	.word	0x00000000


	//----- nvinfo : EIATTR_REGCOUNT
	.align		4
.L_3:
        /*0018*/ 	.byte	0x04, 0x2f
        /*001a*/ 	.short	(.L_5 - .L_4)
	.align		4
.L_4:
        /*001c*/ 	.word	index@(_Z15spmv_jds_kerneljPjS_S_S_PfS0_S0_)
        /*0020*/ 	.word	0x00000020


	//----- nvinfo : EIATTR_FRAME_SIZE
	.align		4
.L_5:
        /*0024*/ 	.byte	0x04, 0x11
        /*0026*/ 	.short	(.L_7 - .L_6)
	.align		4
.L_6:
        /*0028*/ 	.word	index@(_Z15spmv_jds_kerneljPjS_S_S_PfS0_S0_)
        /*002c*/ 	.word	0x00000000


	//----- nvinfo : EIATTR_MIN_STACK_SIZE
	.align		4
.L_7:
        /*0030*/ 	.byte	0x04, 0x12
        /*0032*/ 	.short	(.L_9 - .L_8)
	.align		4
.L_8:
        /*0034*/ 	.word	index@(_Z15spmv_jds_kerneljPjS_S_S_PfS0_S0_)
        /*0038*/ 	.word	0x00000000


	//----- nvinfo : EIATTR_MIN_STACK_SIZE
	.align		4
.L_9:
        /*003c*/ 	.byte	0x04, 0x12
        /*003e*/ 	.short	(.L_11 - .L_10)
	.align		4
.L_10:
        /*0040*/ 	.word	index@(_Z15spmv_csr_kerneljPjS_PfS0_S0_)
        /*0044*/ 	.word	0x00000000
.L_11:


//--------------------- .nv.compat                --------------------------
	.section	.nv.compat,"",@"SHT_CUDA_COMPAT_INFO"
	.align	4
        /*0000*/ 	.byte	0x02, 0x09, 0x00, 0x00, 0x02, 0x02, 0x01, 0x00, 0x02, 0x05, 0x05, 0x00, 0x03, 0x07, 0x01, 0x01
        /*0010*/ 	.byte	0x02, 0x03, 0x00, 0x00, 0x02, 0x06, 0x01, 0x00, 0x04, 0x0b, 0x08, 0x00, 0x09, 0x00, 0x00, 0x00
        /*0020*/ 	.byte	0x00, 0x00, 0x00, 0x00


//--------------------- .nv.info._Z15spmv_jds_kerneljPjS_S_S_PfS0_S0_ --------------------------
	.section	.nv.info._Z15spmv_jds_kerneljPjS_S_S_PfS0_S0_,"",@"SHT_CUDA_INFO"
	.sectionflags	@""
	.align	4


	//----- nvinfo : EIATTR_CUDA_API_VERSION
	.align		4
        /*0000*/ 	.byte	0x04, 0x37
        /*0002*/ 	.short	(.L_13 - .L_12)
.L_12:
        /*0004*/ 	.word	0x00000082


	//----- nvinfo : EIATTR_KPARAM_INFO
	.align		4
.L_13:
        /*0008*/ 	.byte	0x04, 0x17
        /*000a*/ 	.short	(.L_15 - .L_14)
.L_14:
        /*000c*/ 	.word	0x00000000
        /*0010*/ 	.short	0x0007
        /*0012*/ 	.short	0x0038
        /*0014*/ 	.byte	0x00, 0xf5, 0x21, 0x00


	//----- nvinfo : EIATTR_KPARAM_INFO
	.align		4
.L_15:
        /*0018*/ 	.byte	0x04, 0x17
        /*001a*/ 	.short	(.L_17 - .L_16)
.L_16:
        /*001c*/ 	.word	0x00000000
        /*0020*/ 	.short	0x0006
        /*0022*/ 	.short	0x0030
        /*0024*/ 	.byte	0x00, 0xf5, 0x21, 0x00


	//----- nvinfo : EIATTR_KPARAM_INFO
	.align		4
.L_17:
        /*0028*/ 	.byte	0x04, 0x17
        /*002a*/ 	.short	(.L_19 - .L_18)
.L_18:
        /*002c*/ 	.word	0x00000000
        /*0030*/ 	.short	0x0005
        /*0032*/ 	.short	0x0028
        /*0034*/ 	.byte	0x00, 0xf5, 0x21, 0x00


	//----- nvinfo : EIATTR_KPARAM_INFO
	.align		4
.L_19:
        /*0038*/ 	.byte	0x04, 0x17
        /*003a*/ 	.short	(.L_21 - .L_20)
.L_20:
        /*003c*/ 	.word	0x00000000
        /*0040*/ 	.short	0x0004
        /*0042*/ 	.short	0x0020
        /*0044*/ 	.byte	0x00, 0xf5, 0x21, 0x00


	//----- nvinfo : EIATTR_KPARAM_INFO
	.align		4
.L_21:
        /*0048*/ 	.byte	0x04, 0x17
        /*004a*/ 	.short	(.L_23 - .L_22)
.L_22:
        /*004c*/ 	.word	0x00000000
        /*0050*/ 	.short	0x0003
        /*0052*/ 	.short	0x0018
        /*0054*/ 	.byte	0x00, 0xf5, 0x21, 0x00


	//----- nvinfo : EIATTR_KPARAM_INFO
	.align		4
.L_23:
        /*0058*/ 	.byte	0x04, 0x17
        /*005a*/ 	.short	(.L_25 - .L_24)
.L_24:
        /*005c*/ 	.word	0x00000000
        /*0060*/ 	.short	0x0002
        /*0062*/ 	.short	0x0010
        /*0064*/ 	.byte	0x00, 0xf5, 0x21, 0x00


	//----- nvinfo : EIATTR_KPARAM_INFO
	.align		4
.L_25:
        /*0068*/ 	.byte	0x04, 0x17
        /*006a*/ 	.short	(.L_27 - .L_26)
.L_26:
        /*006c*/ 	.word	0x00000000
        /*0070*/ 	.short	0x0001
        /*0072*/ 	.short	0x0008
        /*0074*/ 	.byte	0x00, 0xf5, 0x21, 0x00


	//----- nvinfo : EIATTR_KPARAM_INFO
	.align		4
.L_27:
        /*0078*/ 	.byte	0x04, 0x17
        /*007a*/ 	.short	(.L_29 - .L_28)
.L_28:
        /*007c*/ 	.word	0x00000000
        /*0080*/ 	.short	0x0000
        /*0082*/ 	.short	0x0000
        /*0084*/ 	.byte	0x00, 0xf0, 0x11, 0x00


	//----- nvinfo : EIATTR_SPARSE_MMA_MASK
	.align		4
.L_29:
        /*0088*/ 	.byte	0x03, 0x50
        /*008a*/ 	.short	0x0000


	//----- nvinfo : EIATTR_MAXREG_COUNT
	.align		4
        /*008c*/ 	.byte	0x03, 0x1b
        /*008e*/ 	.short	0x00ff


	//----- nvinfo : EIATTR_MERCURY_ISA_VERSION
	.align		4
        /*0090*/ 	.byte	0x03, 0x5f
        /*0092*/ 	.short	0x0101


	//----- nvinfo : EIATTR_VRC_CTA_INIT_COUNT
	.align		4
        /*0094*/ 	.byte	0x02, 0x4a
	.zero		1
	.zero		1


	//----- nvinfo : EIATTR_EXIT_INSTR_OFFSETS
	.align		4
        /*0098*/ 	.byte	0x04, 0x1c
        /*009a*/ 	.short	(.L_31 - .L_30)


	//   ....[0]....
.L_30:
        /*009c*/ 	.word	0x00000070


	//   ....[1]....
        /*00a0*/ 	.word	0x00000d60


	//----- nvinfo : EIATTR_CRS_STACK_SIZE
	.align		4
.L_31:
        /*00a4*/ 	.byte	0x04, 0x1e
        /*00a6*/ 	.short	(.L_33 - .L_32)
.L_32:
        /*00a8*/ 	.word	0x00000000


	//----- nvinfo : EIATTR_CBANK_PARAM_SIZE
	.align		4
.L_33:
        /*00ac*/ 	.byte	0x03, 0x19
        /*00ae*/ 	.short	0x0040


	//----- nvinfo : EIATTR_PARAM_CBANK
	.align		4
        /*00b0*/ 	.byte	0x04, 0x0a
        /*00b2*/ 	.short	(.L_35 - .L_34)
	.align		4
.L_34:
        /*00b4*/ 	.word	index@(.nv.constant0._Z15spmv_jds_kerneljPjS_S_S_PfS0_S0_)
        /*00b8*/ 	.short	0x0380
        /*00ba*/ 	.short	0x0040


	//----- nvinfo : EIATTR_SW_WAR
	.align		4
.L_35:
        /*00bc*/ 	.byte	0x04, 0x36
        /*00be*/ 	.short	(.L_37 - .L_36)
.L_36:
        /*00c0*/ 	.word	0x00000008
.L_37:


//--------------------- .nv.info._Z15spmv_csr_kerneljPjS_PfS0_S0_ --------------------------
	.section	.nv.info._Z15spmv_csr_kerneljPjS_PfS0_S0_,"",@"SHT_CUDA_INFO"
	.sectionflags	@""
	.align	4


	//----- nvinfo : EIATTR_CUDA_API_VERSION
	.align		4
        /*0000*/ 	.byte	0x04, 0x37
        /*0002*/ 	.short	(.L_39 - .L_38)
.L_38:
        /*0004*/ 	.word	0x00000082


	//----- nvinfo : EIATTR_KPARAM_INFO
	.align		4
.L_39:
        /*0008*/ 	.byte	0x04, 0x17
        /*000a*/ 	.short	(.L_41 - .L_40)
.L_40:
        /*000c*/ 	.word	0x00000000
        /*0010*/ 	.short	0x0005
        /*0012*/ 	.short	0x0028
        /*0014*/ 	.byte	0x00, 0xf5, 0x21, 0x00


	//----- nvinfo : EIATTR_KPARAM_INFO
	.align		4
.L_41:
        /*0018*/ 	.byte	0x04, 0x17
        /*001a*/ 	.short	(.L_43 - .L_42)
.L_42:
        /*001c*/ 	.word	0x00000000
        /*0020*/ 	.short	0x0004
        /*0022*/ 	.short	0x0020
        /*0024*/ 	.byte	0x00, 0xf5, 0x21, 0x00


	//----- nvinfo : EIATTR_KPARAM_INFO
	.align		4
.L_43:
        /*0028*/ 	.byte	0x04, 0x17
        /*002a*/ 	.short	(.L_45 - .L_44)
.L_44:
        /*002c*/ 	.word	0x00000000
        /*0030*/ 	.short	0x0003
        /*0032*/ 	.short	0x0018
        /*0034*/ 	.byte	0x00, 0xf5, 0x21, 0x00


	//----- nvinfo : EIATTR_KPARAM_INFO
	.align		4
.L_45:
        /*0038*/ 	.byte	0x04, 0x17
        /*003a*/ 	.short	(.L_47 - .L_46)
.L_46:
        /*003c*/ 	.word	0x00000000
        /*0040*/ 	.short	0x0002
        /*0042*/ 	.short	0x0010
        /*0044*/ 	.byte	0x00, 0xf5, 0x21, 0x00


	//----- nvinfo : EIATTR_KPARAM_INFO
	.align		4
.L_47:
        /*0048*/ 	.byte	0x04, 0x17
        /*004a*/ 	.short	(.L_49 - .L_48)
.L_48:
        /*004c*/ 	.word	0x00000000
        /*0050*/ 	.short	0x0001
        /*0052*/ 	.short	0x0008
        /*0054*/ 	.byte	0x00, 0xf5, 0x21, 0x00


	//----- nvinfo : EIATTR_KPARAM_INFO
	.align		4
.L_49:
        /*0058*/ 	.byte	0x04, 0x17
        /*005a*/ 	.short	(.L_51 - .L_50)
.L_50:
        /*005c*/ 	.word	0x00000000
        /*0060*/ 	.short	0x0000
        /*0062*/ 	.short	0x0000
        /*0064*/ 	.byte	0x00, 0xf0, 0x11, 0x00


	//----- nvinfo : EIATTR_SPARSE_MMA_MASK
	.align		4
.L_51:
        /*0068*/ 	.byte	0x03, 0x50
        /*006a*/ 	.short	0x0000


	//----- nvinfo : EIATTR_MAXREG_COUNT
	.align		4
        /*006c*/ 	.byte	0x03, 0x1b
        /*006e*/ 	.short	0x00ff


	//----- nvinfo : EIATTR_MERCURY_ISA_VERSION
	.align		4
        /*0070*/ 	.byte	0x03, 0x5f
        /*0072*/ 	.short	0x0101


	//----- nvinfo : EIATTR_VRC_CTA_INIT_COUNT
	.align		4
        /*0074*/ 	.byte	0x02, 0x4a
	.zero		1
	.zero		1


	//----- nvinfo : EIATTR_EXIT_INSTR_OFFSETS
	.align		4
        /*0078*/ 	.byte	0x04, 0x1c
        /*007a*/ 	.short	(.L_53 - .L_52)


	//   ....[0]....
.L_52:
        /*007c*/ 	.word	0x00000070


	//   ....[1]....
        /*0080*/ 	.word	0x00000e50


	//----- nvinfo : EIATTR_CRS_STACK_SIZE
	.align		4
.L_53:
        /*0084*/ 	.byte	0x04, 0x1e
        /*0086*/ 	.short	(.L_55 - .L_54)
.L_54:
        /*0088*/ 	.word	0x00000000


	//----- nvinfo : EIATTR_CBANK_PARAM_SIZE
	.align		4
.L_55:
        /*008c*/ 	.byte	0x03, 0x19
        /*008e*/ 	.short	0x0030


	//----- nvinfo : EIATTR_PARAM_CBANK
	.align		4
        /*0090*/ 	.byte	0x04, 0x0a
        /*0092*/ 	.short	(.L_57 - .L_56)
	.align		4
.L_56:
        /*0094*/ 	.word	index@(.nv.constant0._Z15spmv_csr_kerneljPjS_PfS0_S0_)
        /*0098*/ 	.short	0x0380
        /*009a*/ 	.short	0x0030


	//----- nvinfo : EIATTR_SW_WAR
	.align		4
.L_57:
        /*009c*/ 	.byte	0x04, 0x36
        /*009e*/ 	.short	(.L_59 - .L_58)
.L_58:
        /*00a0*/ 	.word	0x00000008
.L_59:


//--------------------- .nv.callgraph             --------------------------
	.section	.nv.callgraph,"",@"SHT_CUDA_CALLGRAPH"
	.align	4
	.sectionentsize	8
	.align		4
        /*0000*/ 	.word	0x00000000
	.align		4
        /*0004*/ 	.word	0xffffffff
	.align		4
        /*0008*/ 	.word	0x00000000
	.align		4
        /*000c*/ 	.word	0xfffffffe
	.align		4
        /*0010*/ 	.word	0x00000000
	.align		4
        /*0014*/ 	.word	0xfffffffd
	.align		4
        /*0018*/ 	.word	0x00000000
	.align		4
        /*001c*/ 	.word	0xfffffffc


//--------------------- .text._Z15spmv_jds_kerneljPjS_S_S_PfS0_S0_ --------------------------
	.section	.text._Z15spmv_jds_kerneljPjS_S_S_PfS0_S0_,"ax",@progbits
	.align	128
        .global         _Z15spmv_jds_kerneljPjS_S_S_PfS0_S0_
        .type           _Z15spmv_jds_kerneljPjS_S_S_PfS0_S0_,@function
        .size           _Z15spmv_jds_kerneljPjS_S_S_PfS0_S0_,(.L_x_21 - _Z15spmv_jds_kerneljPjS_S_S_PfS0_S0_)
        .other          _Z15spmv_jds_kerneljPjS_S_S_PfS0_S0_,@"STO_CUDA_ENTRY STV_DEFAULT"
_Z15spmv_jds_kerneljPjS_S_S_PfS0_S0_:
.text._Z15spmv_jds_kerneljPjS_S_S_PfS0_S0_:
[----:B------:R-:W-:Y:S01]  /*0000*/  LDC R1, c[0x0][0x37c] ;  /* 0x0000df00ff017b82 */ /* 0x000fe20000000800 */
[----:B------:R-:W0:Y:S01]  /*0010*/  S2R R0, SR_CTAID.X ;  /* 0x0000000000007919 */ /* 0x000e220000002500 */
[----:B------:R-:W0:Y:S01]  /*0020*/  LDCU UR4, c[0x0][0x360] ;  /* 0x00006c00ff0477ac */ /* 0x000e220008000800 */
[----:B------:R-:W0:Y:S01]  /*0030*/  S2R R3, SR_TID.X ;  /* 0x0000000000037919 */ /* 0x000e220000002100 */
[----:B------:R-:W1:Y:S01]  /*0040*/  LDCU UR5, c[0x0][0x380] ;  /* 0x00007000ff0577ac */ /* 0x000e620008000800 */
[----:B0-----:R-:W-:-:S05]  /*0050*/  IMAD R0, R0, UR4, R3 ;  /* 0x0000000400007c24 */ /* 0x001fca000f8e0203 */
[----:B-1----:R-:W-:-:S13]  /*0060*/  ISETP.GE.U32.AND P0, PT, R0, UR5, PT ;  /* 0x0000000500007c0c */ /* 0x002fda000bf06070 */
[----:B------:R-:W-:Y:S05]  /*0070*/  @P0 EXIT ;  /* 0x000000000000094d */ /* 0x000fea0003800000 */
[----:B------:R-:W0:Y:S01]  /*0080*/  LDC.64 R6, c[0x0][0x390] ;  /* 0x0000e400ff067b82 */ /* 0x000e220000000a00 */
[----:B------:R-:W1:Y:S07]  /*0090*/  LDCU.64 UR6, c[0x0][0x358] ;  /* 0x00006b00ff0677ac */ /* 0x000e6e0008000a00 */
[----:B------:R-:W2:Y:S01]  /*00a0*/  LDC.64 R4, c[0x0][0x388] ;  /* 0x0000e200ff047b82 */ /* 0x000ea20000000a00 */
[----:B0-----:R-:W-:-:S05]  /*00b0*/  IMAD.WIDE R6, R0, 0x4, R6 ;  /* 0x0000000400067825 */ /* 0x001fca00078e0206 */
[----:B-1----:R-:W3:Y:S01]  /*00c0*/  LDG.E R2, desc[UR6][R6.64] ;  /* 0x0000000606027981 */ /* 0x002ee2000c1e1900 */
[----:B--2---:R-:W-:-:S05]  /*00d0*/  IMAD.WIDE R4, R0, 0x4, R4 ;  /* 0x0000000400047825 */ /* 0x004fca00078e0204 */
[----:B------:R0:W5:Y:S01]  /*00e0*/  LDG.E R3, desc[UR6][R4.64] ;  /* 0x0000000604037981 */ /* 0x000162000c1e1900 */
[----:B------:R-:W-:Y:S01]  /*00f0*/  BSSY.RECONVERGENT B0, `(.L_x_0) ;  /* 0x00000c3000007945 */ /* 0x000fe20003800200 */
[----:B------:R-:W-:Y:S01]  /*0100*/  HFMA2 R24, -RZ, RZ, 0, 0 ;  /* 0x00000000ff187431 */ /* 0x000fe200000001ff */
[----:B---3--:R-:W-:-:S13]  /*0110*/  ISETP.GE.AND P0, PT, R2, 0x1, PT ;  /* 0x000000010200780c */ /* 0x008fda0003f06270 */
[----:B0-----:R-:W-:Y:S05]  /*0120*/  @!P0 BRA `(.L_x_1) ;  /* 0x0000000800fc8947 */ /* 0x001fea0003800000 */
[C---:B------:R-:W-:Y:S01]  /*0130*/  ISETP.GE.U32.AND P1, PT, R2.reuse, 0x8, PT ;  /* 0x000000080200780c */ /* 0x040fe20003f26070 */
[----:B------:R-:W-:Y:S01]  /*0140*/  BSSY.RECONVERGENT B1, `(.L_x_2) ;  /* 0x000005e000017945 */ /* 0x000fe20003800200 */
[----:B------:R-:W-:Y:S02]  /*0150*/  LOP3.LUT R4, R2, 0x7, RZ, 0xc0, !PT ;  /* 0x0000000702047812 */ /* 0x000fe400078ec0ff */
[----:B------:R-:W-:Y:S02]  /*0160*/  MOV R24, RZ ;  /* 0x000000ff00187202 */ /* 0x000fe40000000f00 */
[----:B------:R-:W-:Y:S02]  /*0170*/  ISETP.NE.AND P0, PT, R4, RZ, PT ;  /* 0x000000ff0400720c */ /* 0x000fe40003f05270 */
[----:B------:R-:W-:-:S05]  /*0180*/  MOV R5, RZ ;  /* 0x000000ff00057202 */ /* 0x000fca0000000f00 */
[----:B------:R-:W-:Y:S06]  /*0190*/  @!P1 BRA `(.L_x_3) ;  /* 0x0000000400609947 */ /* 0x000fec0003800000 */
[----:B------:R-:W0:Y:S01]  /*01a0*/  LDCU.64 UR4, c[0x0][0x398] ;  /* 0x00007300ff0477ac */ /* 0x000e220008000a00 */
[----:B------:R-:W-:Y:S02]  /*01b0*/  LOP3.LUT R5, R2, 0x7ffffff8, RZ, 0xc0, !PT ;  /* 0x7ffffff802057812 */ /* 0x000fe400078ec0ff */
[----:B------:R-:W-:Y:S02]  /*01c0*/  MOV R24, RZ ;  /* 0x000000ff00187202 */ /* 0x000fe40000000f00 */
[----:B------:R-:W-:Y:S01]  /*01d0*/  IADD3 R6, PT, PT, -R5, RZ, RZ ;  /* 0x000000ff05067210 */ /* 0x000fe20007ffe1ff */
[----:B0-----:R-:W-:-:S04]  /*01e0*/  UIADD3 UR4, UP0, UPT, UR4, 0x10, URZ ;  /* 0x0000001004047890 */ /* 0x001fc8000ff1e0ff */
[----:B------:R-:W-:Y:S02]  /*01f0*/  UIADD3.X UR5, UPT, UPT, URZ, UR5, URZ, UP0, !UPT ;  /* 0x00000005ff057290 */ /* 0x000fe400087fe4ff */
[----:B------:R-:W-:-:S04]  /*0200*/  MOV R12, UR4 ;  /* 0x00000004000c7c02 */ /* 0x000fc80008000f00 */
[----:B------:R-:W-:-:S07]  /*0210*/  MOV R13, UR5 ;  /* 0x00000005000d7c02 */ /* 0x000fce0008000f00 */
.L_x_4:
[----:B------:R-:W2:Y:S01]  /*0220*/  LDG.E R7, desc[UR6][R12.64+-0x10] ;  /* 0xfffff0060c077981 */ /* 0x000ea2000c1e1900 */
[----:B------:R-:W0:Y:S03]  /*0230*/  LDC.64 R18, c[0x0][0x3a0] ;  /* 0x0000e800ff127b82 */ /* 0x000e260000000a00 */
[----:B------:R-:W3:Y:S04]  /*0240*/  LDG.E R11, desc[UR6][R12.64+-0xc] ;  /* 0xfffff4060c0b7981 */ /* 0x000ee8000c1e1900 */
[----:B------:R-:W4:Y:S01]  /*0250*/  LDG.E R23, desc[UR6][R12.64+-0x8] ;  /* 0xfffff8060c177981 */ /* 0x000f22000c1e1900 */
[----:B------:R-:W1:Y:S03]  /*0260*/  LDC.64 R16, c[0x0][0x3a8] ;  /* 0x0000ea00ff107b82 */ /* 0x000e660000000a00 */
[----:B------:R-:W4:Y:S05]  /*0270*/  LDG.E R22, desc[UR6][R12.64] ;  /* 0x000000060c167981 */ /* 0x000f2a000c1e1900 */
[----:B------:R-:W4:Y:S01]  /*0280*/  LDC.64 R14, c[0x0][0x3b0] ;  /* 0x0000ec00ff0e7b82 */ /* 0x000f220000000a00 */
[----:B--2---:R-:W-:-:S05]  /*0290*/  IADD3 R7, PT, PT, R0, R7, RZ ;  /* 0x0000000700077210 */ /* 0x004fca0007ffe0ff */
[----:B0-----:R-:W-:-:S06]  /*02a0*/  IMAD.WIDE R8, R7, 0x4, R18 ;  /* 0x0000000407087825 */ /* 0x001fcc00078e0212 */
[----:B------:R-:W2:Y:S01]  /*02b0*/  LDG.E R9, desc[UR6][R8.64] ;  /* 0x0000000608097981 */ /* 0x000ea2000c1e1900 */
[----:B---3--:R-:W-:-:S05]  /*02c0*/  IADD3 R11, PT, PT, R0, R11, RZ ;  /* 0x0000000b000b7210 */ /* 0x008fca0007ffe0ff */
[----:B------:R-:W-:-:S04]  /*02d0*/  IMAD.WIDE R20, R11, 0x4, R18 ;  /* 0x000000040b147825 */ /* 0x000fc800078e0212 */
[--C-:B-1----:R-:W-:Y:S01]  /*02e0*/  IMAD.WIDE R26, R7, 0x4, R16.reuse ;  /* 0x00000004071a7825 */ /* 0x102fe200078e0210 */
[----:B------:R2:W3:Y:S04]  /*02f0*/  LDG.E R29, desc[UR6][R20.64] ;  /* 0x00000006141d7981 */ /* 0x0004e8000c1e1900 */
[----:B------:R-:W3:Y:S04]  /*0300*/  LDG.E R8, desc[UR6][R12.64+-0x4] ;  /* 0xfffffc060c087981 */ /* 0x000ee8000c1e1900 */
[----:B------:R-:W3:Y:S01]  /*0310*/  LDG.E R25, desc[UR6][R26.64] ;  /* 0x000000061a197981 */ /* 0x000ee2000c1e1900 */
[----:B----4-:R-:W-:Y:S01]  /*0320*/  IADD3 R23, PT, PT, R0, R23, RZ ;  /* 0x0000001700177210 */ /* 0x010fe20007ffe0ff */
[----:B------:R-:W-:-:S06]  /*0330*/  IMAD.WIDE R10, R11, 0x4, R16 ;  /* 0x000000040b0a7825 */ /* 0x000fcc00078e0210 */
[----:B------:R-:W4:Y:S04]  /*0340*/  LDG.E R10, desc[UR6][R10.64] ;  /* 0x000000060a0a7981 */ /* 0x000f28000c1e1900 */
[----:B------:R-:W4:Y:S01]  /*0350*/  LDG.E R27, desc[UR6][R12.64+0x4] ;  /* 0x000004060c1b7981 */ /* 0x000f22000c1e1900 */
[----:B--2---:R-:W-:-:S05]  /*0360*/  IMAD.WIDE R20, R9, 0x4, R14 ;  /* 0x0000000409147825 */ /* 0x004fca00078e020e */
[----:B------:R0:W2:Y:S01]  /*0370*/  LDG.E R9, desc[UR6][R20.64] ;  /* 0x0000000614097981 */ /* 0x0000a2000c1e1900 */
[----:B---3--:R-:W-:-:S04]  /*0380*/  IMAD.WIDE R28, R29, 0x4, R14 ;  /* 0x000000041d1c7825 */ /* 0x008fc800078e020e */
[----:B0-----:R-:W-:Y:S01]  /*0390*/  IMAD.WIDE R20, R23, 0x4, R18 ;  /* 0x0000000417147825 */ /* 0x001fe200078e0212 */
[----:B------:R-:W-:Y:S01]  /*03a0*/  IADD3 R8, PT, PT, R0, R8, RZ ;  /* 0x0000000800087210 */ /* 0x000fe20007ffe0ff */
[----:B------:R-:W4:Y:S04]  /*03b0*/  LDG.E R7, desc[UR6][R28.64] ;  /* 0x000000061c077981 */ /* 0x000f28000c1e1900 */
[----:B------:R2:W3:Y:S02]  /*03c0*/  LDG.E R11, desc[UR6][R20.64] ;  /* 0x00000006140b7981 */ /* 0x0004e4000c1e1900 */
[----:B--2---:R-:W-:Y:S01]  /*03d0*/  FFMA R20, R25, R9, R24 ;  /* 0x0000000919147223 */ /* 0x004fe20000000018 */
[----:B------:R-:W-:Y:S01]  /*03e0*/  IMAD.WIDE R24, R8, 0x4, R18 ;  /* 0x0000000408187825 */ /* 0x000fe200078e0212 */
[----:B------:R-:W-:-:S04]  /*03f0*/  IADD3 R9, PT, PT, R0, R22, RZ ;  /* 0x0000001600097210 */ /* 0x000fc80007ffe0ff */
[----:B------:R0:W2:Y:S01]  /*0400*/  LDG.E R21, desc[UR6][R24.64] ;  /* 0x0000000618157981 */ /* 0x0000a2000c1e1900 */
[----:B------:R-:W-:-:S05]  /*0410*/  IMAD.WIDE R28, R9, 0x4, R18 ;  /* 0x00000004091c7825 */ /* 0x000fca00078e0212 */
[----:B------:R-:W2:Y:S04]  /*0420*/  LDG.E R24, desc[UR6][R28.64] ;  /* 0x000000061c187981 */ /* 0x000ea8000c1e1900 */
[----:B------:R-:W2:Y:S01]  /*0430*/  LDG.E R29, desc[UR6][R12.64+0x8] ;  /* 0x000008060c1d7981 */ /* 0x000ea2000c1e1900 */
[----:B------:R-:W-:-:S04]  /*0440*/  IMAD.WIDE R22, R23, 0x4, R16 ;  /* 0x0000000417167825 */ /* 0x000fc800078e0210 */
[----:B----4-:R-:W-:Y:S01]  /*0450*/  FFMA R7, R10, R7, R20 ;  /* 0x000000070a077223 */ /* 0x010fe20000000014 */
[----:B---3--:R-:W-:Y:S01]  /*0460*/  IMAD.WIDE R10, R11, 0x4, R14 ;  /* 0x000000040b0a7825 */ /* 0x008fe200078e020e */
[----:B0-----:R-:W-:Y:S01]  /*0470*/  IADD3 R25, PT, PT, R0, R27, RZ ;  /* 0x0000001b00197210 */ /* 0x001fe20007ffe0ff */
[----:B------:R-:W3:Y:S04]  /*0480*/  LDG.E R22, desc[UR6][R22.64] ;  /* 0x0000000616167981 */ /* 0x000ee8000c1e1900 */
[----:B------:R-:W-:Y:S01]  /*0490*/  IMAD.WIDE R26, R25, 0x4, R18 ;  /* 0x00000004191a7825 */ /* 0x000fe200078e0212 */
[----:B------:R0:W3:Y:S05]  /*04a0*/  LDG.E R23, desc[UR6][R10.64] ;  /* 0x000000060a177981 */ /* 0x0000ea000c1e1900 */
[----:B------:R-:W4:Y:S01]  /*04b0*/  LDG.E R27, desc[UR6][R26.64] ;  /* 0x000000061a1b7981 */ /* 0x000f22000c1e1900 */
[----:B0-----:R-:W-:-:S04]  /*04c0*/  IMAD.WIDE R10, R8, 0x4, R16 ;  /* 0x00000004080a7825 */ /* 0x001fc800078e0210 */
[----:B------:R-:W-:Y:S02]  /*04d0*/  IMAD.WIDE R8, R9, 0x4, R16 ;  /* 0x0000000409087825 */ /* 0x000fe400078e0210 */
[----:B------:R-:W3:Y:S04]  /*04e0*/  LDG.E R10, desc[UR6][R10.64] ;  /* 0x000000060a0a7981 */ /* 0x000ee8000c1e1900 */
[----:B------:R-:W3:Y:S01]  /*04f0*/  LDG.E R8, desc[UR6][R8.64] ;  /* 0x0000000608087981 */ /* 0x000ee2000c1e1900 */
[----:B--2---:R-:W-:-:S05]  /*0500*/  IMAD.WIDE R20, R21, 0x4, R14 ;  /* 0x0000000415147825 */ /* 0x004fca00078e020e */
[----:B------:R0:W2:Y:S02]  /*0510*/  LDG.E R11, desc[UR6][R20.64] ;  /* 0x00000006140b7981 */ /* 0x0000a4000c1e1900 */
[----:B0-----:R-:W-:-:S05]  /*0520*/  IMAD.WIDE R20, R24, 0x4, R14 ;  /* 0x0000000418147825 */ /* 0x001fca00078e020e */
[----:B------:R0:W2:Y:S02]  /*0530*/  LDG.E R9, desc[UR6][R20.64] ;  /* 0x0000000614097981 */ /* 0x0000a4000c1e1900 */
[----:B0-----:R-:W-:Y:S02]  /*0540*/  IADD3 R21, PT, PT, R0, R29, RZ ;  /* 0x0000001d00157210 */ /* 0x001fe40007ffe0ff */
[----:B------:R-:W3:Y:S01]  /*0550*/  LDG.E R29, desc[UR6][R12.64+0xc] ;  /* 0x00000c060c1d7981 */ /* 0x000ee2000c1e1900 */
[----:B------:R-:W-:-:S06]  /*0560*/  IMAD.WIDE R24, R25, 0x4, R16 ;  /* 0x0000000419187825 */ /* 0x000fcc00078e0210 */
[----:B------:R-:W2:Y:S01]  /*0570*/  LDG.E R24, desc[UR6][R24.64] ;  /* 0x0000000618187981 */ /* 0x000ea2000c1e1900 */
[----:B----4-:R-:W-:-:S05]  /*0580*/  IMAD.WIDE R26, R27, 0x4, R14 ;  /* 0x000000041b1a7825 */ /* 0x010fca00078e020e */
[----:B------:R0:W4:Y:S02]  /*0590*/  LDG.E R25, desc[UR6][R26.64] ;  /* 0x000000061a197981 */ /* 0x000124000c1e1900 */
[----:B0-----:R-:W-:-:S06]  /*05a0*/  IMAD.WIDE R26, R21, 0x4, R18 ;  /* 0x00000004151a7825 */ /* 0x001fcc00078e0212 */
[----:B------:R-:W2:Y:S01]  /*05b0*/  LDG.E R27, desc[UR6][R26.64] ;  /* 0x000000061a1b7981 */ /* 0x000ea2000c1e1900 */
[----:B---3--:R-:W-:-:S05]  /*05c0*/  IADD3 R29, PT, PT, R0, R29, RZ ;  /* 0x0000001d001d7210 */ /* 0x008fca0007ffe0ff */
[----:B------:R-:W-:-:S06]  /*05d0*/  IMAD.WIDE R18, R29, 0x4, R18 ;  /* 0x000000041d127825 */ /* 0x000fcc00078e0212 */
[----:B------:R-:W3:Y:S01]  /*05e0*/  LDG.E R19, desc[UR6][R18.64] ;  /* 0x0000000612137981 */ /* 0x000ee2000c1e1900 */
[----:B------:R-:W-:-:S04]  /*05f0*/  IMAD.WIDE R20, R21, 0x4, R16 ;  /* 0x0000000415147825 */ /* 0x000fc800078e0210 */
[----:B------:R-:W-:Y:S02]  /*0600*/  IMAD.WIDE R16, R29, 0x4, R16 ;  /* 0x000000041d107825 */ /* 0x000fe400078e0210 */
[----:B------:R-:W4:Y:S04]  /*0610*/  LDG.E R20, desc[UR6][R20.64] ;  /* 0x0000000614147981 */ /* 0x000f28000c1e1900 */
[----:B------:R-:W4:Y:S01]  /*0620*/  LDG.E R16, desc[UR6][R16.64] ;  /* 0x0000000610107981 */ /* 0x000f22000c1e1900 */
[----:B--2---:R-:W-:-:S06]  /*0630*/  IMAD.WIDE R28, R27, 0x4, R14 ;  /* 0x000000041b1c7825 */ /* 0x004fcc00078e020e */
[----:B------:R-:W2:Y:S01]  /*0640*/  LDG.E R29, desc[UR6][R28.64] ;  /* 0x000000061c1d7981 */ /* 0x000ea2000c1e1900 */
[----:B---3--:R-:W-:-:S06]  /*0650*/  IMAD.WIDE R14, R19, 0x4, R14 ;  /* 0x00000004130e7825 */ /* 0x008fcc00078e020e */
[----:B------:R-:W3:Y:S01]  /*0660*/  LDG.E R14, desc[UR6][R14.64] ;  /* 0x000000060e0e7981 */ /* 0x000ee2000c1e1900 */
[----:B------:R-:W-:Y:S01]  /*0670*/  FFMA R7, R22, R23, R7 ;  /* 0x0000001716077223 */ /* 0x000fe20000000007 */
[----:B------:R-:W-:-:S03]  /*0680*/  IADD3 R6, PT, PT, R6, 0x8, RZ ;  /* 0x0000000806067810 */ /* 0x000fc60007ffe0ff */
[----:B------:R-:W-:Y:S01]  /*0690*/  FFMA R7, R10, R11, R7 ;  /* 0x0000000b0a077223 */ /* 0x000fe20000000007 */
[----:B------:R-:W-:-:S03]  /*06a0*/  ISETP.NE.AND P1, PT, R6, RZ, PT ;  /* 0x000000ff0600720c */ /* 0x000fc60003f25270 */
[----:B------:R-:W-:-:S04]  /*06b0*/  FFMA R7, R8, R9, R7 ;  /* 0x0000000908077223 */ /* 0x000fc80000000007 */
[----:B----4-:R-:W-:Y:S01]  /*06c0*/  FFMA R7, R24, R25, R7 ;  /* 0x0000001918077223 */ /* 0x010fe20000000007 */
[----:B------:R-:W-:-:S04]  /*06d0*/  IADD3 R12, P2, PT, R12, 0x20, RZ ;  /* 0x000000200c0c7810 */ /* 0x000fc80007f5e0ff */
[----:B------:R-:W-:Y:S01]  /*06e0*/  IADD3.X R13, PT, PT, RZ, R13, RZ, P2, !PT ;  /* 0x0000000dff0d7210 */ /* 0x000fe200017fe4ff */
[----:B--2---:R-:W-:-:S04]  /*06f0*/  FFMA R7, R20, R29, R7 ;  /* 0x0000001d14077223 */ /* 0x004fc80000000007 */
[----:B---3--:R-:W-:Y:S01]  /*0700*/  FFMA R24, R16, R14, R7 ;  /* 0x0000000e10187223 */ /* 0x008fe20000000007 */
[----:B------:R-:W-:Y:S06]  /*0710*/  @P1 BRA `(.L_x_4) ;  /* 0xfffffff800c01947 */ /* 0x000fec000383ffff */
.L_x_3:
[----:B------:R-:W-:Y:S05]  /*0720*/  BSYNC.RECONVERGENT B1 ;  /* 0x0000000000017941 */ /* 0x000fea0003800200 */
.L_x_2:
[----:B------:R-:W-:Y:S05]  /*0730*/  @!P0 BRA `(.L_x_1) ;  /* 0x0000000400788947 */ /* 0x000fea0003800000 */
[----:B------:R-:W-:Y:S01]  /*0740*/  ISETP.GE.U32.AND P0, PT, R4, 0x4, PT ;  /* 0x000000040400780c */ /* 0x000fe20003f06070 */
[----:B------:R-:W-:Y:S01]  /*0750*/  BSSY.RECONVERGENT B1, `(.L_x_5) ;  /* 0x000002e000017945 */ /* 0x000fe20003800200 */
[----:B------:R-:W-:-:S04]  /*0760*/  LOP3.LUT R22, R2, 0x3, RZ, 0xc0, !PT ;  /* 0x0000000302167812 */ /* 0x000fc800078ec0ff */
[----:B------:R-:W-:-:S07]  /*0770*/  ISETP.NE.AND P1, PT, R22, RZ, PT ;  /* 0x000000ff1600720c */ /* 0x000fce0003f25270 */
[----:B------:R-:W-:Y:S06]  /*0780*/  @!P0 BRA `(.L_x_6) ;  /* 0x0000000000a88947 */ /* 0x000fec0003800000 */
[----:B------:R-:W0:Y:S08]  /*0790*/  LDC.64 R6, c[0x0][0x398] ;  /* 0x0000e600ff067b82 */ /* 0x000e300000000a00 */
[----:B------:R-:W1:Y:S08]  /*07a0*/  LDC.64 R26, c[0x0][0x3a0] ;  /* 0x0000e800ff1a7b82 */ /* 0x000e700000000a00 */
[----:B------:R-:W2:Y:S01]  /*07b0*/  LDC.64 R8, c[0x0][0x3b0] ;  /* 0x0000ec00ff087b82 */ /* 0x000ea20000000a00 */
[----:B0-----:R-:W-:-:S05]  /*07c0*/  IMAD.WIDE.U32 R6, R5, 0x4, R6 ;  /* 0x0000000405067825 */ /* 0x001fca00078e0006 */
[----:B------:R-:W3:Y:S04]  /*07d0*/  LDG.E R19, desc[UR6][R6.64] ;  /* 0x0000000606137981 */ /* 0x000ee8000c1e1900 */
[----:B------:R-:W4:Y:S04]  /*07e0*/  LDG.E R11, desc[UR6][R6.64+0x4] ;  /* 0x00000406060b7981 */ /* 0x000f28000c1e1900 */
[----:B------:R-:W2:Y:S04]  /*07f0*/  LDG.E R17, desc[UR6][R6.64+0x8] ;  /* 0x0000080606117981 */ /* 0x000ea8000c1e1900 */
[----:B------:R0:W2:Y:S02]  /*0800*/  LDG.E R23, desc[UR6][R6.64+0xc] ;  /* 0x00000c0606177981 */ /* 0x0000a4000c1e1900 */
[----:B0-----:R-:W0:Y:S01]  /*0810*/  LDC.64 R6, c[0x0][0x3a8] ;  /* 0x0000ea00ff067b82 */ /* 0x001e220000000a00 */
[----:B---3--:R-:W-:-:S02]  /*0820*/  IADD3 R19, PT, PT, R0, R19, RZ ;  /* 0x0000001300137210 */ /* 0x008fc40007ffe0ff */
[----:B----4-:R-:W-:-:S03]  /*0830*/  IADD3 R11, PT, PT, R0, R11, RZ ;  /* 0x0000000b000b7210 */ /* 0x010fc60007ffe0ff */
[----:B-1----:R-:W-:Y:S01]  /*0840*/  IMAD.WIDE R12, R19, 0x4, R26 ;  /* 0x00000004130c7825 */ /* 0x002fe200078e021a */
[----:B--2---:R-:W-:-:S03]  /*0850*/  IADD3 R17, PT, PT, R0, R17, RZ ;  /* 0x0000001100117210 */ /* 0x004fc60007ffe0ff */
[--C-:B------:R-:W-:Y:S02]  /*0860*/  IMAD.WIDE R14, R11, 0x4, R26.reuse ;  /* 0x000000040b0e7825 */ /* 0x100fe400078e021a */
[----:B------:R-:W2:Y:S01]  /*0870*/  LDG.E R13, desc[UR6][R12.64] ;  /* 0x000000060c0d7981 */ /* 0x000ea2000c1e1900 */
[----:B------:R-:W-:Y:S01]  /*0880*/  IADD3 R23, PT, PT, R0, R23, RZ ;  /* 0x0000001700177210 */ /* 0x000fe20007ffe0ff */
[--C-:B------:R-:W-:Y:S02]  /*0890*/  IMAD.WIDE R20, R17, 0x4, R26.reuse ;  /* 0x0000000411147825 */ /* 0x100fe400078e021a */
[----:B------:R-:W3:Y:S02]  /*08a0*/  LDG.E R15, desc[UR6][R14.64] ;  /* 0x000000060e0f7981 */ /* 0x000ee4000c1e1900 */
[----:B------:R-:W-:Y:S02]  /*08b0*/  IMAD.WIDE R26, R23, 0x4, R26 ;  /* 0x00000004171a7825 */ /* 0x000fe400078e021a */
[----:B------:R-:W4:Y:S04]  /*08c0*/  LDG.E R21, desc[UR6][R20.64] ;  /* 0x0000000614157981 */ /* 0x000f28000c1e1900 */
[----:B------:R-:W4:Y:S01]  /*08d0*/  LDG.E R25, desc[UR6][R26.64] ;  /* 0x000000061a197981 */ /* 0x000f22000c1e1900 */
[----:B0-----:R-:W-:-:S04]  /*08e0*/  IMAD.WIDE R18, R19, 0x4, R6 ;  /* 0x0000000413127825 */ /* 0x001fc800078e0206 */
[--C-:B------:R-:W-:Y:S02]  /*08f0*/  IMAD.WIDE R10, R11, 0x4, R6.reuse ;  /* 0x000000040b0a7825 */ /* 0x100fe400078e0206 */
[----:B------:R-:W4:Y:S02]  /*0900*/  LDG.E R19, desc[UR6][R18.64] ;  /* 0x0000000612137981 */ /* 0x000f24000c1e1900 */
[--C-:B------:R-:W-:Y:S02]  /*0910*/  IMAD.WIDE R16, R17, 0x4, R6.reuse ;  /* 0x0000000411107825 */ /* 0x100fe400078e0206 */
[----:B------:R-:W4:Y:S02]  /*0920*/  LDG.E R10, desc[UR6][R10.64] ;  /* 0x000000060a0a7981 */ /* 0x000f24000c1e1900 */
[----:B------:R-:W-:Y:S02]  /*0930*/  IMAD.WIDE R6, R23, 0x4, R6 ;  /* 0x0000000417067825 */ /* 0x000fe400078e0206 */
[----:B------:R-:W4:Y:S04]  /*0940*/  LDG.E R16, desc[UR6][R16.64] ;  /* 0x0000000610107981 */ /* 0x000f28000c1e1900 */
[----:B------:R-:W4:Y:S01]  /*0950*/  LDG.E R6, desc[UR6][R6.64] ;  /* 0x0000000606067981 */ /* 0x000f22000c1e1900 */
[----:B--2---:R-:W-:-:S04]  /*0960*/  IMAD.WIDE R12, R13, 0x4, R8 ;  /* 0x000000040d0c7825 */ /* 0x004fc800078e0208 */
[--C-:B---3--:R-:W-:Y:S02]  /*0970*/  IMAD.WIDE R14, R15, 0x4, R8.reuse ;  /* 0x000000040f0e7825 */ /* 0x108fe400078e0208 */
[----:B------:R-:W2:Y:S02]  /*0980*/  LDG.E R12, desc[UR6][R12.64] ;  /* 0x000000060c0c7981 */ /* 0x000ea4000c1e1900 */
[--C-:B----4-:R-:W-:Y:S02]  /*0990*/  IMAD.WIDE R20, R21, 0x4, R8.reuse ;  /* 0x0000000415147825 */ /* 0x110fe400078e0208 */
[----:B------:R-:W3:Y:S02]  /*09a0*/  LDG.E R14, desc[UR6][R14.64] ;  /* 0x000000060e0e7981 */ /* 0x000ee4000c1e1900 */
[----:B------:R-:W-:Y:S02]  /*09b0*/  IMAD.WIDE R8, R25, 0x4, R8 ;  /* 0x0000000419087825 */ /* 0x000fe400078e0208 */
[----:B------:R-:W4:Y:S04]  /*09c0*/  LDG.E R20, desc[UR6][R20.64] ;  /* 0x0000000614147981 */ /* 0x000f28000c1e1900 */
[----:B------:R-:W4:Y:S01]  /*09d0*/  LDG.E R8, desc[UR6][R8.64] ;  /* 0x0000000608087981 */ /* 0x000f22000c1e1900 */
[----:B------:R-:W-:Y:S01]  /*09e0*/  IADD3 R5, PT, PT, R5, 0x4, RZ ;  /* 0x0000000405057810 */ /* 0x000fe20007ffe0ff */
[----:B--2---:R-:W-:-:S04]  /*09f0*/  FFMA R19, R19, R12, R24 ;  /* 0x0000000c13137223 */ /* 0x004fc80000000018 */
[----:B---3--:R-:W-:-:S04]  /*0a00*/  FFMA R19, R10, R14, R19 ;  /* 0x0000000e0a137223 */ /* 0x008fc80000000013 */
[----:B----4-:R-:W-:-:S04]  /*0a10*/  FFMA R19, R16, R20, R19 ;  /* 0x0000001410137223 */ /* 0x010fc80000000013 */
[----:B------:R-:W-:-:S07]  /*0a20*/  FFMA R24, R6, R8, R19 ;  /* 0x0000000806187223 */ /* 0x000fce0000000013 */
.L_x_6:
[----:B------:R-:W-:Y:S05]  /*0a30*/  BSYNC.RECONVERGENT B1 ;  /* 0x0000000000017941 */ /* 0x000fea0003800200 */
.L_x_5:
[----:B------:R-:W-:Y:S05]  /*0a40*/  @!P1 BRA `(.L_x_1) ;  /* 0x0000000000b49947 */ /* 0x000fea0003800000 */
[----:B------:R-:W-:Y:S01]  /*0a50*/  ISETP.NE.AND P0, PT, R22, 0x1, PT ;  /* 0x000000011600780c */ /* 0x000fe20003f05270 */
[----:B------:R-:W-:Y:S01]  /*0a60*/  BSSY.RECONVERGENT B1, `(.L_x_7) ;  /* 0x000001c000017945 */ /* 0x000fe20003800200 */
[----:B------:R-:W-:-:S04]  /*0a70*/  LOP3.LUT R2, R2, 0x1, RZ, 0xc0, !PT ;  /* 0x0000000102027812 */ /* 0x000fc800078ec0ff */
[----:B------:R-:W-:-:S07]  /*0a80*/  ISETP.NE.U32.AND P1, PT, R2, 0x1, PT ;  /* 0x000000010200780c */ /* 0x000fce0003f25070 */
[----:B------:R-:W-:Y:S06]  /*0a90*/  @!P0 BRA `(.L_x_8) ;  /* 0x0000000000608947 */ /* 0x000fec0003800000 */
[----:B------:R-:W0:Y:S08]  /*0aa0*/  LDC.64 R6, c[0x0][0x398] ;  /* 0x0000e600ff067b82 */ /* 0x000e300000000a00 */
[----:B------:R-:W1:Y:S01]  /*0ab0*/  LDC.64 R8, c[0x0][0x3a0] ;  /* 0x0000e800ff087b82 */ /* 0x000e620000000a00 */
[----:B0-----:R-:W-:-:S05]  /*0ac0*/  IMAD.WIDE.U32 R6, R5, 0x4, R6 ;  /* 0x0000000405067825 */ /* 0x001fca00078e0006 */
[----:B------:R-:W2:Y:S04]  /*0ad0*/  LDG.E R11, desc[UR6][R6.64] ;  /* 0x00000006060b7981 */ /* 0x000ea8000c1e1900 */
[----:B------:R-:W3:Y:S01]  /*0ae0*/  LDG.E R15, desc[UR6][R6.64+0x4] ;  /* 0x00000406060f7981 */ /* 0x000ee2000c1e1900 */
[C---:B--2---:R-:W-:Y:S02]  /*0af0*/  IADD3 R13, PT, PT, R0.reuse, R11, RZ ;  /* 0x0000000b000d7210 */ /* 0x044fe40007ffe0ff */
[----:B---3--:R-:W-:-:S03]  /*0b00*/  IADD3 R19, PT, PT, R0, R15, RZ ;  /* 0x0000000f00137210 */ /* 0x008fc60007ffe0ff */
[--C-:B-1----:R-:W-:Y:S01]  /*0b10*/  IMAD.WIDE R10, R13, 0x4, R8.reuse ;  /* 0x000000040d0a7825 */ /* 0x102fe200078e0208 */
[----:B------:R-:W0:Y:S03]  /*0b20*/  LDC.64 R14, c[0x0][0x3b0] ;  /* 0x0000ec00ff0e7b82 */ /* 0x000e260000000a00 */
[----:B------:R-:W-:Y:S02]  /*0b30*/  IMAD.WIDE R16, R19, 0x4, R8 ;  /* 0x0000000413107825 */ /* 0x000fe400078e0208 */
[----:B------:R-:W0:Y:S03]  /*0b40*/  LDG.E R11, desc[UR6][R10.64] ;  /* 0x000000060a0b7981 */ /* 0x000e26000c1e1900 */
[----:B------:R-:W1:Y:S01]  /*0b50*/  LDC.64 R8, c[0x0][0x3a8] ;  /* 0x0000ea00ff087b82 */ /* 0x000e620000000a00 */
[----:B------:R-:W2:Y:S01]  /*0b60*/  LDG.E R17, desc[UR6][R16.64] ;  /* 0x0000000610117981 */ /* 0x000ea2000c1e1900 */
[----:B-1----:R-:W-:-:S04]  /*0b70*/  IMAD.WIDE R12, R13, 0x4, R8 ;  /* 0x000000040d0c7825 */ /* 0x002fc800078e0208 */
[----:B------:R-:W-:Y:S02]  /*0b80*/  IMAD.WIDE R8, R19, 0x4, R8 ;  /* 0x0000000413087825 */ /* 0x000fe400078e0208 */
[----:B------:R-:W3:Y:S04]  /*0b90*/  LDG.E R13, desc[UR6][R12.64] ;  /* 0x000000060c0d7981 */ /* 0x000ee8000c1e1900 */
[----:B------:R-:W4:Y:S01]  /*0ba0*/  LDG.E R9, desc[UR6][R8.64] ;  /* 0x0000000608097981 */ /* 0x000f22000c1e1900 */
[----:B0-----:R-:W-:-:S04]  /*0bb0*/  IMAD.WIDE R6, R11, 0x4, R14 ;  /* 0x000000040b067825 */ /* 0x001fc800078e020e */
[----:B--2---:R-:W-:Y:S02]  /*0bc0*/  IMAD.WIDE R14, R17, 0x4, R14 ;  /* 0x00000004110e7825 */ /* 0x004fe400078e020e */
[----:B------:R-:W3:Y:S04]  /*0bd0*/  LDG.E R6, desc[UR6][R6.64] ;  /* 0x0000000606067981 */ /* 0x000ee8000c1e1900 */
[----:B------:R-:W4:Y:S01]  /*0be0*/  LDG.E R14, desc[UR6][R14.64] ;  /* 0x000000060e0e7981 */ /* 0x000f22000c1e1900 */
[----:B------:R-:W-:Y:S01]  /*0bf0*/  IADD3 R5, PT, PT, R5, 0x2, RZ ;  /* 0x0000000205057810 */ /* 0x000fe20007ffe0ff */
[----:B---3--:R-:W-:-:S04]  /*0c00*/  FFMA R24, R13, R6, R24 ;  /* 0x000000060d187223 */ /* 0x008fc80000000018 */
[----:B----4-:R-:W-:-:S07]  /*0c10*/  FFMA R24, R9, R14, R24 ;  /* 0x0000000e09187223 */ /* 0x010fce0000000018 */
.L_x_8:
[----:B------:R-:W-:Y:S05]  /*0c20*/  BSYNC.RECONVERGENT B1 ;  /* 0x0000000000017941 */ /* 0x000fea0003800200 */
.L_x_7:
[----:B------:R-:W-:Y:S05]  /*0c30*/  @P1 BRA `(.L_x_1) ;  /* 0x0000000000381947 */ /* 0x000fea0003800000 */
[----:B------:R-:W0:Y:S08]  /*0c40*/  LDC.64 R6, c[0x0][0x398] ;  /* 0x0000e600ff067b82 */ /* 0x000e300000000a00 */
[----:B------:R-:W1:Y:S08]  /*0c50*/  LDC.64 R8, c[0x0][0x3a8] ;  /* 0x0000ea00ff087b82 */ /* 0x000e700000000a00 */
[----:B------:R-:W2:Y:S01]  /*0c60*/  LDC.64 R10, c[0x0][0x3b0] ;  /* 0x0000ec00ff0a7b82 */ /* 0x000ea20000000a00 */
[----:B0-----:R-:W-:-:S07]  /*0c70*/  IMAD.WIDE.U32 R4, R5, 0x4, R6 ;  /* 0x0000000405047825 */ /* 0x001fce00078e0006 */
[----:B------:R-:W0:Y:S01]  /*0c80*/  LDC.64 R6, c[0x0][0x3a0] ;  /* 0x0000e800ff067b82 */ /* 0x000e220000000a00 */
[----:B------:R-:W3:Y:S02]  /*0c90*/  LDG.E R5, desc[UR6][R4.64] ;  /* 0x0000000604057981 */ /* 0x000ee4000c1e1900 */
[----:B---3--:R-:W-:-:S05]  /*0ca0*/  IADD3 R13, PT, PT, R0, R5, RZ ;  /* 0x00000005000d7210 */ /* 0x008fca0007ffe0ff */
[----:B0-----:R-:W-:-:S06]  /*0cb0*/  IMAD.WIDE R6, R13, 0x4, R6 ;  /* 0x000000040d067825 */ /* 0x001fcc00078e0206 */
[----:B------:R-:W2:Y:S01]  /*0cc0*/  LDG.E R7, desc[UR6][R6.64] ;  /* 0x0000000606077981 */ /* 0x000ea2000c1e1900 */
[----:B-1----:R-:W-:-:S06]  /*0cd0*/  IMAD.WIDE R8, R13, 0x4, R8 ;  /* 0x000000040d087825 */ /* 0x002fcc00078e0208 */
[----:B------:R-:W3:Y:S01]  /*0ce0*/  LDG.E R9, desc[UR6][R8.64] ;  /* 0x0000000608097981 */ /* 0x000ee2000c1e1900 */
[----:B--2---:R-:W-:-:S06]  /*0cf0*/  IMAD.WIDE R10, R7, 0x4, R10 ;  /* 0x00000004070a7825 */ /* 0x004fcc00078e020a */
[----:B------:R-:W3:Y:S02]  /*0d00*/  LDG.E R10, desc[UR6][R10.64] ;  /* 0x000000060a0a7981 */ /* 0x000ee4000c1e1900 */
[----:B---3--:R-:W-:-:S07]  /*0d10*/  FFMA R24, R9, R10, R24 ;  /* 0x0000000a09187223 */ /* 0x008fce0000000018 */
.L_x_1:
[----:B------:R-:W-:Y:S05]  /*0d20*/  BSYNC.RECONVERGENT B0 ;  /* 0x0000000000007941 */ /* 0x000fea0003800200 */
.L_x_0:
[----:B------:R-:W0:Y:S02]  /*0d30*/  LDC.64 R4, c[0x0][0x3b8] ;  /* 0x0000ee00ff047b82 */ /* 0x000e240000000a00 */
[----:B0----5:R-:W-:-:S05]  /*0d40*/  IMAD.WIDE R2, R3, 0x4, R4 ;  /* 0x0000000403027825 */ /* 0x021fca00078e0204 */
[----:B------:R-:W-:Y:S01]  /*0d50*/  STG.E desc[UR6][R2.64], R24 ;  /* 0x0000001802007986 */ /* 0x000fe2000c101906 */
[----:B------:R-:W-:Y:S05]  /*0d60*/  EXIT ;  /* 0x000000000000794d */ /* 0x000fea0003800000 */
.L_x_9:
[----:B------:R-:W-:-:S00]  /*0d70*/  BRA `(.L_x_9) ;  /* 0xfffffffc00fc7947 */ /* 0x000fc0000383ffff */
[----:B------:R-:W-:-:S00]  /*0d80*/  NOP ;  /* 0x0000000000007918 */ /* 0x000fc00000000000 */
[----:B------:R-:W-:-:S00]  /*0d90*/  NOP ;  /* 0x0000000000007918 */ /* 0x000fc00000000000 */
[----:B------:R-:W-:-:S00]  /*0da0*/  NOP ;  /* 0x0000000000007918 */ /* 0x000fc00000000000 */
[----:B------:R-:W-:-:S00]  /*0db0*/  NOP ;  /* 0x0000000000007918 */ /* 0x000fc00000000000 */
[----:B------:R-:W-:-:S00]  /*0dc0*/  NOP ;  /* 0x0000000000007918 */ /* 0x000fc00000000000 */
[----:B------:R-:W-:-:S00]  /*0dd0*/  NOP ;  /* 0x0000000000007918 */ /* 0x000fc00000000000 */
[----:B------:R-:W-:-:S00]  /*0de0*/  NOP ;  /* 0x0000000000007918 */ /* 0x000fc00000000000 */
[----:B------:R-:W-:-:S00]  /*0df0*/  NOP ;  /* 0x0000000000007918 */ /* 0x000fc00000000000 */
.L_x_21:


//--------------------- .text._Z15spmv_csr_kerneljPjS_PfS0_S0_ --------------------------
	.section	.text._Z15spmv_csr_kerneljPjS_PfS0_S0_,"ax",@progbits
	.align	128
        .global         _Z15spmv_csr_kerneljPjS_PfS0_S0_
        .type           _Z15spmv_csr_kerneljPjS_PfS0_S0_,@function
        .size           _Z15spmv_csr_kerneljPjS_PfS0_S0_,(.L_x_22 - _Z15spmv_csr_kerneljPjS_PfS0_S0_)
        .other          _Z15spmv_csr_kerneljPjS_PfS0_S0_,@"STO_CUDA_ENTRY STV_DEFAULT"
_Z15spmv_csr_kerneljPjS_PfS0_S0_:
.text._Z15spmv_csr_kerneljPjS_PfS0_S0_:
        /* <DEDUP_REMOVED lines=9> */
[----:B------:R-:W1:Y:S01]  /*0090*/  LDCU.64 UR4, c[0x0][0x358] ;  /* 0x00006b00ff0477ac */ /* 0x000e620008000a00 */
[----:B0-----:R-:W-:-:S05]  /*00a0*/  IMAD.WIDE R2, R0, 0x4, R2 ;  /* 0x0000000400027825 */ /* 0x001fca00078e0202 */
[----:B-1----:R-:W2:Y:S04]  /*00b0*/  LDG.E R4, desc[UR4][R2.64] ;  /* 0x0000000402047981 */ /* 0x002ea8000c1e1900 */
[----:B------:R-:W2:Y:S01]  /*00c0*/  LDG.E R8, desc[UR4][R2.64+0x4] ;  /* 0x0000040402087981 */ /* 0x000ea2000c1e1900 */
[----:B------:R-:W-:Y:S01]  /*00d0*/  BSSY.RECONVERGENT B0, `(.L_x_10) ;  /* 0x00000d4000007945 */ /* 0x000fe20003800200 */
[----:B------:R-:W-:Y:S01]  /*00e0*/  HFMA2 R6, -RZ, RZ, 0, 0 ;  /* 0x00000000ff067431 */ /* 0x000fe200000001ff */
[----:B--2---:R-:W-:-:S13]  /*00f0*/  ISETP.GE.AND P0, PT, R4, R8, PT ;  /* 0x000000080400720c */ /* 0x004fda0003f06270 */
[----:B------:R-:W-:Y:S05]  /*0100*/  @P0 BRA `(.L_x_11) ;  /* 0x0000000c00400947 */ /* 0x000fea0003800000 */
[----:B------:R-:W-:Y:S01]  /*0110*/  MOV R3, R4 ;  /* 0x0000000400037202 */ /* 0x000fe20000000f00 */
[----:B------:R-:W-:Y:S01]  /*0120*/  BSSY.RECONVERGENT B1, `(.L_x_12) ;  /* 0x0000068000017945 */ /* 0x000fe20003800200 */
[----:B------:R-:W-:Y:S02]  /*0130*/  MOV R6, RZ ;  /* 0x000000ff00067202 */ /* 0x000fe40000000f00 */
[CC--:B------:R-:W-:Y:S02]  /*0140*/  IADD3 R4, PT, PT, R8.reuse, -R3.reuse, RZ ;  /* 0x8000000308047210 */ /* 0x0c0fe40007ffe0ff */
[----:B------:R-:W-:Y:S02]  /*0150*/  IADD3 R8, PT, PT, -R8, R3, RZ ;  /* 0x0000000308087210 */ /* 0x000fe40007ffe1ff */
[----:B------:R-:W-:Y:S02]  /*0160*/  LOP3.LUT R5, R4, 0xf, RZ, 0xc0, !PT ;  /* 0x0000000f04057812 */ /* 0x000fe400078ec0ff */
[----:B------:R-:W-:-:S02]  /*0170*/  ISETP.GT.U32.AND P1, PT, R8, -0x10, PT ;  /* 0xfffffff00800780c */ /* 0x000fc40003f24070 */
[----:B------:R-:W-:-:S11]  /*0180*/  ISETP.NE.AND P0, PT, R5, RZ, PT ;  /* 0x000000ff0500720c */ /* 0x000fd60003f05270 */
[----:B------:R-:W-:Y:S05]  /*0190*/  @P1 BRA `(.L_x_13) ;  /* 0x0000000400801947 */ /* 0x000fea0003800000 */
[----:B------:R-:W0:Y:S01]  /*01a0*/  LDC.64 R12, c[0x0][0x390] ;  /* 0x0000e400ff0c7b82 */ /* 0x000e220000000a00 */
[----:B------:R-:W-:Y:S02]  /*01b0*/  LOP3.LUT R2, R4, 0xfffffff0, RZ, 0xc0, !PT ;  /* 0xfffffff004027812 */ /* 0x000fe400078ec0ff */
[----:B------:R-:W-:Y:S02]  /*01c0*/  MOV R6, RZ ;  /* 0x000000ff00067202 */ /* 0x000fe40000000f00 */
[----:B------:R-:W-:-:S03]  /*01d0*/  IADD3 R2, PT, PT, -R2, RZ, RZ ;  /* 0x000000ff02027210 */ /* 0x000fc60007ffe1ff */
[----:B------:R-:W1:Y:S01]  /*01e0*/  LDC.64 R14, c[0x0][0x398] ;  /* 0x0000e600ff0e7b82 */ /* 0x000e620000000a00 */
[----:B0-----:R-:W-:-:S04]  /*01f0*/  IADD3 R12, P2, PT, R12, 0x20, RZ ;  /* 0x000000200c0c7810 */ /* 0x001fc80007f5e0ff */
[----:B------:R-:W-:Y:S02]  /*0200*/  IADD3.X R13, PT, PT, RZ, R13, RZ, P2, !PT ;  /* 0x0000000dff0d7210 */ /* 0x000fe400017fe4ff */
[----:B-1----:R-:W-:-:S04]  /*0210*/  IADD3 R14, P1, PT, R14, 0x20, RZ ;  /* 0x000000200e0e7810 */ /* 0x002fc80007f3e0ff */
[----:B------:R-:W-:-:S09]  /*0220*/  IADD3.X R15, PT, PT, RZ, R15, RZ, P1, !PT ;  /* 0x0000000fff0f7210 */ /* 0x000fd20000ffe4ff */
.L_x_14:
[C---:B------:R-:W-:Y:S01]  /*0230*/  IMAD.WIDE R20, R3.reuse, 0x4, R12 ;  /* 0x0000000403147825 */ /* 0x040fe200078e020c */
[----:B------:R-:W0:Y:S04]  /*0240*/  LDC.64 R16, c[0x0][0x3a0] ;  /* 0x0000e800ff107b82 */ /* 0x000e280000000a00 */
[----:B------:R-:W0:Y:S04]  /*0250*/  LDG.E R11, desc[UR4][R20.64+-0x20] ;  /* 0xffffe004140b7981 */ /* 0x000e28000c1e1900 */
[----:B------:R-:W2:Y:S04]  /*0260*/  LDG.E R23, desc[UR4][R20.64+-0x1c] ;  /* 0xffffe40414177981 */ /* 0x000ea8000c1e1900 */
[----:B------:R-:W3:Y:S01]  /*0270*/  LDG.E R9, desc[UR4][R20.64+-0x18] ;  /* 0xffffe80414097981 */ /* 0x000ee2000c1e1900 */
[----:B------:R-:W-:-:S03]  /*0280*/  IMAD.WIDE R26, R3, 0x4, R14 ;  /* 0x00000004031a7825 */ /* 0x000fc600078e020e */
[----:B------:R-:W4:Y:S04]  /*0290*/  LDG.E R25, desc[UR4][R20.64+-0x14] ;  /* 0xffffec0414197981 */ /* 0x000f28000c1e1900 */
[----:B------:R-:W5:Y:S04]  /*02a0*/  LDG.E R19, desc[UR4][R26.64+-0x20] ;  /* 0xffffe0041a137981 */ /* 0x000f68000c1e1900 */
[----:B------:R-:W5:Y:S04]  /*02b0*/  LDG.E R18, desc[UR4][R26.64+-0x1c] ;  /* 0xffffe4041a127981 */ /* 0x000f68000c1e1900 */
[----:B------:R-:W5:Y:S01]  /*02c0*/  LDG.E R29, desc[UR4][R20.64+-0x10] ;  /* 0xfffff004141d7981 */ /* 0x000f62000c1e1900 */
[----:B0-----:R-:W-:-:S06]  /*02d0*/  IMAD.WIDE.U32 R10, R11, 0x4, R16 ;  /* 0x000000040b0a7825 */ /* 0x001fcc00078e0010 */
[----:B------:R-:W5:Y:S01]  /*02e0*/  LDG.E R10, desc[UR4][R10.64] ;  /* 0x000000040a0a7981 */ /* 0x000f62000c1e1900 */
[----:B--2---:R-:W-:-:S05]  /*02f0*/  IMAD.WIDE.U32 R22, R23, 0x4, R16 ;  /* 0x0000000417167825 */ /* 0x004fca00078e0010 */
[----:B------:R-:W2:Y:S01]  /*0300*/  LDG.E R7, desc[UR4][R22.64] ;  /* 0x0000000416077981 */ /* 0x000ea2000c1e1900 */
[----:B---3--:R-:W-:-:S03]  /*0310*/  IMAD.WIDE.U32 R8, R9, 0x4, R16 ;  /* 0x0000000409087825 */ /* 0x008fc600078e0010 */
[----:B------:R-:W3:Y:S01]  /*0320*/  LDG.E R11, desc[UR4][R26.64+-0x18] ;  /* 0xffffe8041a0b7981 */ /* 0x000ee2000c1e1900 */
[----:B----4-:R-:W-:-:S03]  /*0330*/  IMAD.WIDE.U32 R24, R25, 0x4, R16 ;  /* 0x0000000419187825 */ /* 0x010fc600078e0010 */
[----:B------:R-:W3:Y:S04]  /*0340*/  LDG.E R8, desc[UR4][R8.64] ;  /* 0x0000000408087981 */ /* 0x000ee8000c1e1900 */
[----:B------:R-:W4:Y:S04]  /*0350*/  LDG.E R23, desc[UR4][R20.64+-0xc] ;  /* 0xfffff40414177981 */ /* 0x000f28000c1e1900 */
[----:B------:R-:W4:Y:S01]  /*0360*/  LDG.E R9, desc[UR4][R20.64+-0x8] ;  /* 0xfffff80414097981 */ /* 0x000f22000c1e1900 */
[----:B-----5:R-:W-:-:S03]  /*0370*/  FFMA R28, R19, R10, R6 ;  /* 0x0000000a131c7223 */ /* 0x020fc60000000006 */
[----:B------:R-:W5:Y:S04]  /*0380*/  LDG.E R6, desc[UR4][R24.64] ;  /* 0x0000000418067981 */ /* 0x000f68000c1e1900 */
[----:B------:R-:W5:Y:S01]  /*0390*/  LDG.E R19, desc[UR4][R26.64+-0x14] ;  /* 0xffffec041a137981 */ /* 0x000f62000c1e1900 */
[----:B--2---:R-:W-:Y:S01]  /*03a0*/  FFMA R22, R18, R7, R28 ;  /* 0x0000000712167223 */ /* 0x004fe2000000001c */
[----:B------:R-:W-:Y:S02]  /*03b0*/  IMAD.WIDE.U32 R28, R29, 0x4, R16 ;  /* 0x000000041d1c7825 */ /* 0x000fe400078e0010 */
[----:B------:R-:W2:Y:S04]  /*03c0*/  LDG.E R10, desc[UR4][R20.64+-0x4] ;  /* 0xfffffc04140a7981 */ /* 0x000ea8000c1e1900 */
[----:B------:R-:W2:Y:S04]  /*03d0*/  LDG.E R29, desc[UR4][R28.64] ;  /* 0x000000041c1d7981 */ /* 0x000ea8000c1e1900 */
[----:B------:R-:W2:Y:S04]  /*03e0*/  LDG.E R18, desc[UR4][R26.64+-0x10] ;  /* 0xfffff0041a127981 */ /* 0x000ea8000c1e1900 */
[----:B------:R-:W2:Y:S01]  /*03f0*/  LDG.E R7, desc[UR4][R20.64] ;  /* 0x0000000414077981 */ /* 0x000ea2000c1e1900 */
[----:B---3--:R-:W-:Y:S01]  /*0400*/  FFMA R8, R11, R8, R22 ;  /* 0x000000080b087223 */ /* 0x008fe20000000016 */
[----:B----4-:R-:W-:-:S02]  /*0410*/  IMAD.WIDE.U32 R22, R23, 0x4, R16 ;  /* 0x0000000417167825 */ /* 0x010fc400078e0010 */
[----:B------:R-:W3:Y:S04]  /*0420*/  LDG.E R11, desc[UR4][R20.64+0x4] ;  /* 0x00000404140b7981 */ /* 0x000ee8000c1e1900 */
[----:B------:R-:W4:Y:S04]  /*0430*/  LDG.E R23, desc[UR4][R22.64] ;  /* 0x0000000416177981 */ /* 0x000f28000c1e1900 */
[----:B------:R-:W4:Y:S04]  /*0440*/  LDG.E R25, desc[UR4][R26.64+-0xc] ;  /* 0xfffff4041a197981 */ /* 0x000f28000c1e1900 */
[----:B------:R-:W4:Y:S04]  /*0450*/  LDG.E R28, desc[UR4][R26.64+-0x8] ;  /* 0xfffff8041a1c7981 */ /* 0x000f28000c1e1900 */
[----:B------:R-:W4:Y:S04]  /*0460*/  LDG.E R22, desc[UR4][R20.64+0x8] ;  /* 0x0000080414167981 */ /* 0x000f28000c1e1900 */
[----:B------:R-:W4:Y:S01]  /*0470*/  LDG.E R24, desc[UR4][R26.64+0x4] ;  /* 0x000004041a187981 */ /* 0x000f22000c1e1900 */
[----:B-----5:R-:W-:Y:S01]  /*0480*/  FFMA R6, R19, R6, R8 ;  /* 0x0000000613067223 */ /* 0x020fe20000000008 */
[----:B------:R-:W-:-:S05]  /*0490*/  IMAD.WIDE.U32 R8, R9, 0x4, R16 ;  /* 0x0000000409087825 */ /* 0x000fca00078e0010 */
[----:B------:R0:W5:Y:S01]  /*04a0*/  LDG.E R19, desc[UR4][R8.64] ;  /* 0x0000000408137981 */ /* 0x000162000c1e1900 */
[----:B--2---:R-:W-:-:S03]  /*04b0*/  FFMA R18, R18, R29, R6 ;  /* 0x0000001d12127223 */ /* 0x004fc60000000006 */
[----:B------:R-:W2:Y:S01]  /*04c0*/  LDG.E R29, desc[UR4][R20.64+0x1c] ;  /* 0x00001c04141d7981 */ /* 0x000ea2000c1e1900 */
[----:B0-----:R-:W-:-:S04]  /*04d0*/  IMAD.WIDE.U32 R8, R10, 0x4, R16 ;  /* 0x000000040a087825 */ /* 0x001fc800078e0010 */
[--C-:B------:R-:W-:Y:S02]  /*04e0*/  IMAD.WIDE.U32 R6, R7, 0x4, R16.reuse ;  /* 0x0000000407067825 */ /* 0x100fe400078e0010 */
[----:B------:R-:W2:Y:S02]  /*04f0*/  LDG.E R8, desc[UR4][R8.64] ;  /* 0x0000000408087981 */ /* 0x000ea4000c1e1900 */
[----:B---3--:R-:W-:Y:S02]  /*0500*/  IMAD.WIDE.U32 R10, R11, 0x4, R16 ;  /* 0x000000040b0a7825 */ /* 0x008fe400078e0010 */
[----:B------:R-:W3:Y:S02]  /*0510*/  LDG.E R6, desc[UR4][R6.64] ;  /* 0x0000000406067981 */ /* 0x000ee4000c1e1900 */
[----:B----4-:R-:W-:Y:S02]  /*0520*/  FFMA R23, R25, R23, R18 ;  /* 0x0000001719177223 */ /* 0x010fe40000000012 */
[----:B------:R-:W4:Y:S04]  /*0530*/  LDG.E R10, desc[UR4][R10.64] ;  /* 0x000000040a0a7981 */ /* 0x000f28000c1e1900 */
[----:B------:R-:W2:Y:S04]  /*0540*/  LDG.E R9, desc[UR4][R26.64+-0x4] ;  /* 0xfffffc041a097981 */ /* 0x000ea8000c1e1900 */
[----:B------:R-:W3:Y:S04]  /*0550*/  LDG.E R7, desc[UR4][R26.64] ;  /* 0x000000041a077981 */ /* 0x000ee8000c1e1900 */
[----:B------:R-:W4:Y:S04]  /*0560*/  LDG.E R18, desc[UR4][R20.64+0xc] ;  /* 0x00000c0414127981 */ /* 0x000f28000c1e1900 */
[----:B------:R-:W4:Y:S04]  /*0570*/  LDG.E R25, desc[UR4][R20.64+0x14] ;  /* 0x0000140414197981 */ /* 0x000f28000c1e1900 */
[----:B------:R-:W4:Y:S01]  /*0580*/  LDG.E R11, desc[UR4][R26.64+0x18] ;  /* 0x000018041a0b7981 */ /* 0x000f22000c1e1900 */
[----:B-----5:R-:W-:-:S03]  /*0590*/  FFMA R28, R28, R19, R23 ;  /* 0x000000131c1c7223 */ /* 0x020fc60000000017 */
[----:B------:R-:W5:Y:S04]  /*05a0*/  LDG.E R23, desc[UR4][R20.64+0x10] ;  /* 0x0000100414177981 */ /* 0x000f68000c1e1900 */
[----:B------:R0:W5:Y:S02]  /*05b0*/  LDG.E R19, desc[UR4][R20.64+0x18] ;  /* 0x0000180414137981 */ /* 0x000164000c1e1900 */
[----:B0-----:R-:W-:-:S04]  /*05c0*/  IMAD.WIDE.U32 R20, R22, 0x4, R16 ;  /* 0x0000000416147825 */ /* 0x001fc800078e0010 */
[----:B--2---:R-:W-:Y:S02]  /*05d0*/  FFMA R8, R9, R8, R28 ;  /* 0x0000000809087223 */ /* 0x004fe4000000001c */
[----:B------:R-:W2:Y:S02]  /*05e0*/  LDG.E R9, desc[UR4][R26.64+0x10] ;  /* 0x000010041a097981 */ /* 0x000ea4000c1e1900 */
[----:B---3--:R-:W-:Y:S02]  /*05f0*/  FFMA R7, R7, R6, R8 ;  /* 0x0000000607077223 */ /* 0x008fe40000000008 */
[----:B------:R-:W3:Y:S02]  /*0600*/  LDG.E R8, desc[UR4][R26.64+0xc] ;  /* 0x00000c041a087981 */ /* 0x000ee4000c1e1900 */
[----:B----4-:R-:W-:Y:S02]  /*0610*/  FFMA R6, R24, R10, R7 ;  /* 0x0000000a18067223 */ /* 0x010fe40000000007 */
[----:B------:R-:W4:Y:S04]  /*0620*/  LDG.E R7, desc[UR4][R26.64+0x8] ;  /* 0x000008041a077981 */ /* 0x000f28000c1e1900 */
[----:B------:R-:W2:Y:S04]  /*0630*/  LDG.E R10, desc[UR4][R26.64+0x14] ;  /* 0x000014041a0a7981 */ /* 0x000ea8000c1e1900 */
[----:B------:R-:W2:Y:S01]  /*0640*/  LDG.E R26, desc[UR4][R26.64+0x1c] ;  /* 0x00001c041a1a7981 */ /* 0x000ea2000c1e1900 */
[----:B------:R-:W-:-:S06]  /*0650*/  IMAD.WIDE.U32 R24, R25, 0x4, R16 ;  /* 0x0000000419187825 */ /* 0x000fcc00078e0010 */
[----:B------:R-:W2:Y:S04]  /*0660*/  LDG.E R25, desc[UR4][R24.64] ;  /* 0x0000000418197981 */ /* 0x000ea8000c1e1900 */
[----:B------:R0:W4:Y:S02]  /*0670*/  LDG.E R27, desc[UR4][R20.64] ;  /* 0x00000004141b7981 */ /* 0x000124000c1e1900 */
[----:B0-----:R-:W-:-:S06]  /*0680*/  IMAD.WIDE.U32 R20, R18, 0x4, R16 ;  /* 0x0000000412147825 */ /* 0x001fcc00078e0010 */
[----:B------:R-:W3:Y:S01]  /*0690*/  LDG.E R21, desc[UR4][R20.64] ;  /* 0x0000000414157981 */ /* 0x000ee2000c1e1900 */
[----:B-----5:R-:W-:-:S04]  /*06a0*/  IMAD.WIDE.U32 R22, R23, 0x4, R16 ;  /* 0x0000000417167825 */ /* 0x020fc800078e0010 */
[--C-:B------:R-:W-:Y:S02]  /*06b0*/  IMAD.WIDE.U32 R18, R19, 0x4, R16.reuse ;  /* 0x0000000413127825 */ /* 0x100fe400078e0010 */
[----:B------:R-:W2:Y:S02]  /*06c0*/  LDG.E R22, desc[UR4][R22.64] ;  /* 0x0000000416167981 */ /* 0x000ea4000c1e1900 */
[----:B------:R-:W-:Y:S02]  /*06d0*/  IMAD.WIDE.U32 R16, R29, 0x4, R16 ;  /* 0x000000041d107825 */ /* 0x000fe400078e0010 */
[----:B------:R-:W5:Y:S04]  /*06e0*/  LDG.E R18, desc[UR4][R18.64] ;  /* 0x0000000412127981 */ /* 0x000f68000c1e1900 */
[----:B------:R-:W5:Y:S01]  /*06f0*/  LDG.E R16, desc[UR4][R16.64] ;  /* 0x0000000410107981 */ /* 0x000f62000c1e1900 */
[----:B------:R-:W-:-:S04]  /*0700*/  IADD3 R2, PT, PT, R2, 0x10, RZ ;  /* 0x0000001002027810 */ /* 0x000fc80007ffe0ff */
[----:B------:R-:W-:Y:S02]  /*0710*/  ISETP.NE.AND P1, PT, R2, RZ, PT ;  /* 0x000000ff0200720c */ /* 0x000fe40003f25270 */
[----:B------:R-:W-:Y:S01]  /*0720*/  IADD3 R3, PT, PT, R3, 0x10, RZ ;  /* 0x0000001003037810 */ /* 0x000fe20007ffe0ff */
[----:B----4-:R-:W-:-:S04]  /*0730*/  FFMA R7, R7, R27, R6 ;  /* 0x0000001b07077223 */ /* 0x010fc80000000006 */
[----:B---3--:R-:W-:-:S04]  /*0740*/  FFMA R8, R8, R21, R7 ;  /* 0x0000001508087223 */ /* 0x008fc80000000007 */
[----:B--2---:R-:W-:-:S04]  /*0750*/  FFMA R9, R9, R22, R8 ;  /* 0x0000001609097223 */ /* 0x004fc80000000008 */
[----:B------:R-:W-:-:S04]  /*0760*/  FFMA R10, R10, R25, R9 ;  /* 0x000000190a0a7223 */ /* 0x000fc80000000009 */
[----:B-----5:R-:W-:-:S04]  /*0770*/  FFMA R11, R11, R18, R10 ;  /* 0x000000120b0b7223 */ /* 0x020fc8000000000a */
[----:B------:R-:W-:Y:S01]  /*0780*/  FFMA R6, R26, R16, R11 ;  /* 0x000000101a067223 */ /* 0x000fe2000000000b */
[----:B------:R-:W-:Y:S06]  /*0790*/  @P1 BRA `(.L_x_14) ;  /* 0xfffffff800a41947 */ /* 0x000fec000383ffff */
.L_x_13:
[----:B------:R-:W-:Y:S05]  /*07a0*/  BSYNC.RECONVERGENT B1 ;  /* 0x0000000000017941 */ /* 0x000fea0003800200 */
.L_x_12:
        /* <DEDUP_REMOVED lines=9> */
[----:B0-----:R-:W-:-:S05]  /*0840*/  IMAD.WIDE R20, R3, 0x4, R20 ;  /* 0x0000000403147825 */ /* 0x001fca00078e0214 */
[----:B------:R-:W1:Y:S04]  /*0850*/  LDG.E R29, desc[UR4][R20.64] ;  /* 0x00000004141d7981 */ /* 0x000e68000c1e1900 */
[----:B------:R-:W3:Y:S04]  /*0860*/  LDG.E R27, desc[UR4][R20.64+0x4] ;  /* 0x00000404141b7981 */ /* 0x000ee8000c1e1900 */
[----:B------:R-:W4:Y:S04]  /*0870*/  LDG.E R25, desc[UR4][R20.64+0x8] ;  /* 0x0000080414197981 */ /* 0x000f28000c1e1900 */
[----:B------:R-:W5:Y:S04]  /*0880*/  LDG.E R13, desc[UR4][R20.64+0xc] ;  /* 0x00000c04140d7981 */ /* 0x000f68000c1e1900 */
[----:B------:R-:W5:Y:S04]  /*0890*/  LDG.E R15, desc[UR4][R20.64+0x10] ;  /* 0x00001004140f7981 */ /* 0x000f68000c1e1900 */
[----:B------:R-:W5:Y:S04]  /*08a0*/  LDG.E R17, desc[UR4][R20.64+0x14] ;  /* 0x0000140414117981 */ /* 0x000f68000c1e1900 */
[----:B------:R-:W5:Y:S04]  /*08b0*/  LDG.E R19, desc[UR4][R20.64+0x18] ;  /* 0x0000180414137981 */ /* 0x000f68000c1e1900 */
[----:B------:R4:W5:Y:S01]  /*08c0*/  LDG.E R23, desc[UR4][R20.64+0x1c] ;  /* 0x00001c0414177981 */ /* 0x000962000c1e1900 */
[----:B--2---:R-:W-:-:S05]  /*08d0*/  IMAD.WIDE R8, R3, 0x4, R8 ;  /* 0x0000000403087825 */ /* 0x004fca00078e0208 */
[----:B------:R-:W2:Y:S04]  /*08e0*/  LDG.E R7, desc[UR4][R8.64] ;  /* 0x0000000408077981 */ /* 0x000ea8000c1e1900 */
[----:B------:R-:W2:Y:S01]  /*08f0*/  LDG.E R22, desc[UR4][R8.64+0x8] ;  /* 0x0000080408167981 */ /* 0x000ea2000c1e1900 */
[----:B-1----:R-:W-:-:S04]  /*0900*/  IMAD.WIDE.U32 R28, R29, 0x4, R10 ;  /* 0x000000041d1c7825 */ /* 0x002fc800078e000a */
[--C-:B---3--:R-:W-:Y:S01]  /*0910*/  IMAD.WIDE.U32 R26, R27, 0x4, R10.reuse ;  /* 0x000000041b1a7825 */ /* 0x108fe200078e000a */
[----:B------:R-:W2:Y:S03]  /*0920*/  LDG.E R5, desc[UR4][R28.64] ;  /* 0x000000041c057981 */ /* 0x000ea6000c1e1900 */
[--C-:B----4-:R-:W-:Y:S01]  /*0930*/  IMAD.WIDE.U32 R20, R25, 0x4, R10.reuse ;  /* 0x0000000419147825 */ /* 0x110fe200078e000a */
[----:B------:R-:W3:Y:S04]  /*0940*/  LDG.E R2, desc[UR4][R26.64] ;  /* 0x000000041a027981 */ /* 0x000ee8000c1e1900 */
[----:B------:R-:W3:Y:S01]  /*0950*/  LDG.E R25, desc[UR4][R8.64+0x4] ;  /* 0x0000040408197981 */ /* 0x000ee2000c1e1900 */
[----:B-----5:R-:W-:-:S03]  /*0960*/  IMAD.WIDE.U32 R12, R13, 0x4, R10 ;  /* 0x000000040d0c7825 */ /* 0x020fc600078e000a */
[----:B------:R-:W4:Y:S01]  /*0970*/  LDG.E R21, desc[UR4][R20.64] ;  /* 0x0000000414157981 */ /* 0x000f22000c1e1900 */
[----:B------:R-:W-:-:S03]  /*0980*/  IMAD.WIDE.U32 R14, R15, 0x4, R10 ;  /* 0x000000040f0e7825 */ /* 0x000fc600078e000a */
[----:B------:R-:W5:Y:S01]  /*0990*/  LDG.E R13, desc[UR4][R12.64] ;  /* 0x000000040c0d7981 */ /* 0x000f62000c1e1900 */
[----:B------:R-:W-:-:S03]  /*09a0*/  IMAD.WIDE.U32 R16, R17, 0x4, R10 ;  /* 0x0000000411107825 */ /* 0x000fc600078e000a */
[----:B------:R-:W5:Y:S01]  /*09b0*/  LDG.E R28, desc[UR4][R8.64+0xc] ;  /* 0x00000c04081c7981 */ /* 0x000f62000c1e1900 */
[----:B------:R-:W-:-:S03]  /*09c0*/  IMAD.WIDE.U32 R18, R19, 0x4, R10 ;  /* 0x0000000413127825 */ /* 0x000fc600078e000a */
[----:B------:R-:W5:Y:S04]  /*09d0*/  LDG.E R14, desc[UR4][R14.64] ;  /* 0x000000040e0e7981 */ /* 0x000f68000c1e1900 */
[----:B------:R-:W5:Y:S01]  /*09e0*/  LDG.E R29, desc[UR4][R8.64+0x10] ;  /* 0x00001004081d7981 */ /* 0x000f62000c1e1900 */
[----:B------:R-:W-:-:S03]  /*09f0*/  IMAD.WIDE.U32 R10, R23, 0x4, R10 ;  /* 0x00000004170a7825 */ /* 0x000fc600078e000a */
[----:B------:R-:W5:Y:S04]  /*0a00*/  LDG.E R17, desc[UR4][R16.64] ;  /* 0x0000000410117981 */ /* 0x000f68000c1e1900 */
[----:B------:R-:W5:Y:S04]  /*0a10*/  LDG.E R26, desc[UR4][R8.64+0x14] ;  /* 0x00001404081a7981 */ /* 0x000f68000c1e1900 */
[----:B------:R-:W5:Y:S04]  /*0a20*/  LDG.E R18, desc[UR4][R18.64] ;  /* 0x0000000412127981 */ /* 0x000f68000c1e1900 */
[----:B------:R-:W5:Y:S04]  /*0a30*/  LDG.E R23, desc[UR4][R8.64+0x18] ;  /* 0x0000180408177981 */ /* 0x000f68000c1e1900 */
[----:B------:R-:W5:Y:S04]  /*0a40*/  LDG.E R12, desc[UR4][R8.64+0x1c] ;  /* 0x00001c04080c7981 */ /* 0x000f68000c1e1900 */
[----:B------:R-:W5:Y:S01]  /*0a50*/  LDG.E R10, desc[UR4][R10.64] ;  /* 0x000000040a0a7981 */ /* 0x000f62000c1e1900 */
[----:B------:R-:W-:Y:S01]  /*0a60*/  IADD3 R3, PT, PT, R3, 0x8, RZ ;  /* 0x0000000803037810 */ /* 0x000fe20007ffe0ff */
[----:B--2---:R-:W-:-:S04]  /*0a70*/  FFMA R6, R7, R5, R6 ;  /* 0x0000000507067223 */ /* 0x004fc80000000006 */
[----:B---3--:R-:W-:-:S04]  /*0a80*/  FFMA R25, R25, R2, R6 ;  /* 0x0000000219197223 */ /* 0x008fc80000000006 */
[----:B----4-:R-:W-:-:S04]  /*0a90*/  FFMA R21, R22, R21, R25 ;  /* 0x0000001516157223 */ /* 0x010fc80000000019 */
[----:B-----5:R-:W-:-:S04]  /*0aa0*/  FFMA R28, R28, R13, R21 ;  /* 0x0000000d1c1c7223 */ /* 0x020fc80000000015 */
[----:B------:R-:W-:-:S04]  /*0ab0*/  FFMA R29, R29, R14, R28 ;  /* 0x0000000e1d1d7223 */ /* 0x000fc8000000001c */
[----:B------:R-:W-:-:S04]  /*0ac0*/  FFMA R26, R26, R17, R29 ;  /* 0x000000111a1a7223 */ /* 0x000fc8000000001d */
[----:B------:R-:W-:-:S04]  /*0ad0*/  FFMA R23, R23, R18, R26 ;  /* 0x0000001217177223 */ /* 0x000fc8000000001a */
[----:B------:R-:W-:-:S07]  /*0ae0*/  FFMA R6, R12, R10, R23 ;  /* 0x0000000a0c067223 */ /* 0x000fce0000000017 */
.L_x_16:
[----:B------:R-:W-:Y:S05]  /*0af0*/  BSYNC.RECONVERGENT B1 ;  /* 0x0000000000017941 */ /* 0x000fea0003800200 */
.L_x_15:
[----:B------:R-:W-:Y:S05]  /*0b00*/  @!P1 BRA `(.L_x_11) ;  /* 0x0000000000c09947 */ /* 0x000fea0003800000 */
[----:B------:R-:W-:Y:S01]  /*0b10*/  ISETP.GE.U32.AND P0, PT, R24, 0x4, PT ;  /* 0x000000041800780c */ /* 0x000fe20003f06070 */
[----:B------:R-:W-:Y:S01]  /*0b20*/  BSSY.RECONVERGENT B1, `(.L_x_17) ;  /* 0x000001e000017945 */ /* 0x000fe20003800200 */
[----:B------:R-:W-:-:S04]  /*0b30*/  LOP3.LUT R4, R4, 0x3, RZ, 0xc0, !PT ;  /* 0x0000000304047812 */ /* 0x000fc800078ec0ff */
[----:B------:R-:W-:-:S07]  /*0b40*/  ISETP.NE.AND P1, PT, R4, RZ, PT ;  /* 0x000000ff0400720c */ /* 0x000fce0003f25270 */
[----:B------:R-:W-:Y:S06]  /*0b50*/  @!P0 BRA `(.L_x_18) ;  /* 0x0000000000688947 */ /* 0x000fec0003800000 */
[----:B------:R-:W0:Y:S08]  /*0b60*/  LDC.64 R8, c[0x0][0x390] ;  /* 0x0000e400ff087b82 */ /* 0x000e300000000a00 */
[----:B------:R-:W1:Y:S01]  /*0b70*/  LDC.64 R10, c[0x0][0x398] ;  /* 0x0000e600ff0a7b82 */ /* 0x000e620000000a00 */
[----:B0-----:R-:W-:-:S07]  /*0b80*/  IMAD.WIDE R12, R3, 0x4, R8 ;  /* 0x00000004030c7825 */ /* 0x001fce00078e0208 */
[----:B------:R-:W0:Y:S01]  /*0b90*/  LDC.64 R8, c[0x0][0x3a0] ;  /* 0x0000e800ff087b82 */ /* 0x000e220000000a00 */
[----:B------:R-:W0:Y:S04]  /*0ba0*/  LDG.E R15, desc[UR4][R12.64] ;  /* 0x000000040c0f7981 */ /* 0x000e28000c1e1900 */
[----:B------:R-:W2:Y:S04]  /*0bb0*/  LDG.E R17, desc[UR4][R12.64+0x4] ;  /* 0x000004040c117981 */ /* 0x000ea8000c1e1900 */
[----:B------:R-:W3:Y:S04]  /*0bc0*/  LDG.E R19, desc[UR4][R12.64+0x8] ;  /* 0x000008040c137981 */ /* 0x000ee8000c1e1900 */
[----:B------:R-:W4:Y:S01]  /*0bd0*/  LDG.E R7, desc[UR4][R12.64+0xc] ;  /* 0x00000c040c077981 */ /* 0x000f22000c1e1900 */
[----:B-1----:R-:W-:-:S05]  /*0be0*/  IMAD.WIDE R10, R3, 0x4, R10 ;  /* 0x00000004030a7825 */ /* 0x002fca00078e020a */
[----:B------:R-:W5:Y:S04]  /*0bf0*/  LDG.E R5, desc[UR4][R10.64] ;  /* 0x000000040a057981 */ /* 0x000f68000c1e1900 */
[----:B------:R-:W5:Y:S04]  /*0c00*/  LDG.E R2, desc[UR4][R10.64+0x4] ;  /* 0x000004040a027981 */ /* 0x000f68000c1e1900 */
[----:B------:R-:W5:Y:S01]  /*0c10*/  LDG.E R13, desc[UR4][R10.64+0xc] ;  /* 0x00000c040a0d7981 */ /* 0x000f62000c1e1900 */
[----:B0-----:R-:W-:-:S04]  /*0c20*/  IMAD.WIDE.U32 R14, R15, 0x4, R8 ;  /* 0x000000040f0e7825 */ /* 0x001fc800078e0008 */
[--C-:B--2---:R-:W-:Y:S02]  /*0c30*/  IMAD.WIDE.U32 R16, R17, 0x4, R8.reuse ;  /* 0x0000000411107825 */ /* 0x104fe400078e0008 */
[----:B------:R-:W5:Y:S02]  /*0c40*/  LDG.E R14, desc[UR4][R14.64] ;  /* 0x000000040e0e7981 */ /* 0x000f64000c1e1900 */
[--C-:B---3--:R-:W-:Y:S02]  /*0c50*/  IMAD.WIDE.U32 R18, R19, 0x4, R8.reuse ;  /* 0x0000000413127825 */ /* 0x108fe400078e0008 */
[----:B------:R-:W2:Y:S02]  /*0c60*/  LDG.E R16, desc[UR4][R16.64] ;  /* 0x0000000410107981 */ /* 0x000ea4000c1e1900 */
[----:B----4-:R-:W-:Y:S02]  /*0c70*/  IMAD.WIDE.U32 R8, R7, 0x4, R8 ;  /* 0x0000000407087825 */ /* 0x010fe400078e0008 */
[----:B------:R-:W3:Y:S04]  /*0c80*/  LDG.E R18, desc[UR4][R18.64] ;  /* 0x0000000412127981 */ /* 0x000ee8000c1e1900 */
[----:B------:R-:W3:Y:S04]  /*0c90*/  LDG.E R7, desc[UR4][R10.64+0x8] ;  /* 0x000008040a077981 */ /* 0x000ee8000c1e1900 */
[----:B------:R-:W4:Y:S01]  /*0ca0*/  LDG.E R8, desc[UR4][R8.64] ;  /* 0x0000000408087981 */ /* 0x000f22000c1e1900 */
[----:B------:R-:W-:Y:S01]  /*0cb0*/  IADD3 R3, PT, PT, R3, 0x4, RZ ;  /* 0x0000000403037810 */ /* 0x000fe20007ffe0ff */
[----:B-----5:R-:W-:-:S04]  /*0cc0*/  FFMA R5, R5, R14, R6 ;  /* 0x0000000e05057223 */ /* 0x020fc80000000006 */
[----:B--2---:R-:W-:-:S04]  /*0cd0*/  FFMA R2, R2, R16, R5 ;  /* 0x0000001002027223 */ /* 0x004fc80000000005 */
[----:B---3--:R-:W-:-:S04]  /*0ce0*/  FFMA R2, R7, R18, R2 ;  /* 0x0000001207027223 */ /* 0x008fc80000000002 */
[----:B----4-:R-:W-:-:S07]  /*0cf0*/  FFMA R6, R13, R8, R2 ;  /* 0x000000080d067223 */ /* 0x010fce0000000002 */
.L_x_18:
[----:B------:R-:W-:Y:S05]  /*0d00*/  BSYNC.RECONVERGENT B1 ;  /* 0x0000000000017941 */ /* 0x000fea0003800200 */
.L_x_17:
[----:B------:R-:W-:Y:S05]  /*0d10*/  @!P1 BRA `(.L_x_11) ;  /* 0x00000000003c9947 */ /* 0x000fea0003800000 */
[----:B------:R-:W0:Y:S01]  /*0d20*/  LDC.64 R16, c[0x0][0x3a0] ;  /* 0x0000e800ff107b82 */ /* 0x000e220000000a00 */
[----:B------:R-:W-:-:S07]  /*0d30*/  IADD3 R2, PT, PT, -R4, RZ, RZ ;  /* 0x000000ff04027210 */ /* 0x000fce0007ffe1ff */
[----:B------:R-:W1:Y:S08]  /*0d40*/  LDC.64 R12, c[0x0][0x390] ;  /* 0x0000e400ff0c7b82 */ /* 0x000e700000000a00 */
[----:B------:R-:W2:Y:S02]  /*0d50*/  LDC.64 R14, c[0x0][0x398] ;  /* 0x0000e600ff0e7b82 */ /* 0x000ea40000000a00 */
.L_x_19:
[----:B-1----:R-:W-:-:S06]  /*0d60*/  IMAD.WIDE R4, R3, 0x4, R12 ;  /* 0x0000000403047825 */ /* 0x002fcc00078e020c */
[----:B------:R-:W0:Y:S01]  /*0d70*/  LDG.E R5, desc[UR4][R4.64] ;  /* 0x0000000404057981 */ /* 0x000e22000c1e1900 */
[----:B--2---:R-:W-:-:S06]  /*0d80*/  IMAD.WIDE R8, R3, 0x4, R14 ;  /* 0x0000000403087825 */ /* 0x004fcc00078e020e */
[----:B------:R-:W2:Y:S01]  /*0d90*/  LDG.E R9, desc[UR4][R8.64] ;  /* 0x0000000408097981 */ /* 0x000ea2000c1e1900 */
[----:B------:R-:W-:Y:S01]  /*0da0*/  IADD3 R2, PT, PT, R2, 0x1, RZ ;  /* 0x0000000102027810 */ /* 0x000fe20007ffe0ff */
[----:B0-----:R-:W-:-:S06]  /*0db0*/  IMAD.WIDE.U32 R10, R5, 0x4, R16 ;  /* 0x00000004050a7825 */ /* 0x001fcc00078e0010 */
[----:B------:R-:W2:Y:S01]  /*0dc0*/  LDG.E R10, desc[UR4][R10.64] ;  /* 0x000000040a0a7981 */ /* 0x000ea2000c1e1900 */
[----:B------:R-:W-:Y:S02]  /*0dd0*/  ISETP.NE.AND P0, PT, R2, RZ, PT ;  /* 0x000000ff0200720c */ /* 0x000fe40003f05270 */
[----:B------:R-:W-:Y:S01]  /*0de0*/  IADD3 R3, PT, PT, R3, 0x1, RZ ;  /* 0x0000000103037810 */ /* 0x000fe20007ffe0ff */
[----:B--2---:R-:W-:-:S10]  /*0df0*/  FFMA R6, R9, R10, R6 ;  /* 0x0000000a09067223 */ /* 0x004fd40000000006 */
[----:B------:R-:W-:Y:S05]  /*0e00*/  @P0 BRA `(.L_x_19) ;  /* 0xfffffffc00d40947 */ /* 0x000fea000383ffff */
.L_x_11:
[----:B------:R-:W-:Y:S05]  /*0e10*/  BSYNC.RECONVERGENT B0 ;  /* 0x0000000000007941 */ /* 0x000fea0003800200 */
.L_x_10:
[----:B------:R-:W0:Y:S02]  /*0e20*/  LDC.64 R2, c[0x0][0x3a8] ;  /* 0x0000ea00ff027b82 */ /* 0x000e240000000a00 */
[----:B0-----:R-:W-:-:S05]  /*0e30*/  IMAD.WIDE R2, R0, 0x4, R2 ;  /* 0x0000000400027825 */ /* 0x001fca00078e0202 */
[----:B------:R-:W-:Y:S01]  /*0e40*/  STG.E desc[UR4][R2.64], R6 ;  /* 0x0000000602007986 */ /* 0x000fe2000c101904 */
[----:B------:R-:W-:Y:S05]  /*0e50*/  EXIT ;  /* 0x000000000000794d */ /* 0x000fea0003800000 */
.L_x_20:
        /* <DEDUP_REMOVED lines=10> */
.L_x_22:


//--------------------- .nv.shared.reserved.0     --------------------------
	.section	.nv.shared.reserved.0,"aw",@nobits
	.weak		__nv_reservedSMEM_offset_0_alias
	.size		__nv_reservedSMEM_offset_0_alias, 0, 64
	.other		__nv_reservedSMEM_offset_0_alias,@"STO_CUDA_RESERVED_SHARED STV_DEFAULT"
__nv_reservedSMEM_offset_0_alias:
	.zero		0
	.zero		64


//--------------------- .nv.constant0._Z15spmv_jds_kerneljPjS_S_S_PfS0_S0_ --------------------------
	.section	.nv.constant0._Z15spmv_jds_kerneljPjS_S_S_PfS0_S0_,"a",@progbits
	.sectionflags	@""
	.align	4
.nv.constant0._Z15spmv_jds_kerneljPjS_S_S_PfS0_S0_:
	.zero		960


//--------------------- .nv.constant0._Z15spmv_csr_kerneljPjS_PfS0_S0_ --------------------------
	.section	.nv.constant0._Z15spmv_csr_kerneljPjS_PfS0_S0_,"a",@progbits
	.sectionflags	@""
	.align	4
.nv.constant0._Z15spmv_csr_kerneljPjS_PfS0_S0_:
	.zero		944


//--------------------- SYMBOLS --------------------------

	.type		.nv.reservedSmem.offset0,@object
	.size		.nv.reservedSmem.offset0,0x4
